	.target	sm_100a

	.elftype	@"ET_EXEC"


//--------------------- .note.nv.tkinfo           --------------------------
	.section	.note.nv.tkinfo,"",@"SHT_NOTE"
	.sectionflags	@"SHF_NOTE_NV_TKINFO"
	.tkinfo
        /*0018*/ 	.word	0x00000002
        /*0030*/ 	.string	""
        /*0030*/ 	.string	"ptxas"
        /*0030*/ 	.string	"Cuda compilation tools, release 13.0, V13.0.88"
        /*0030*/ 	.string	"Build cuda_13.0.r13.0/compiler.36424714_0"
        /*0030*/ 	.string	"-arch sm_100a -m 64 "



//--------------------- .note.nv.cuinfo           --------------------------
	.section	.note.nv.cuinfo,"",@"SHT_NOTE"
	.sectionflags	@"SHF_NOTE_NV_CUINFO"
        /*0018*/ 	.short	0x0002
        /*001a*/ 	.short	0x0064
        /*001c*/ 	.short	0x0082
	.zero		2


//--------------------- .nv.info                  --------------------------
	.section	.nv.info,"",@"SHT_CUDA_INFO"
	.align	4


	//----- nvinfo : EIATTR_REGCOUNT
	.align		4
        /*0000*/ 	.byte	0x04, 0x2f
        /*0002*/ 	.short	(.L_19 - .L_18)
	.align		4
.L_18:
        /*0004*/ 	.word	index@(_ZN7cutlass13device_kernelINS_4gemm6kernel13GemmUniversalIN4cute5tupleIJiiiiEEENS1_10collective13CollectiveMmaINS1_35MainloopSm100TmaUmmaWarpSpecializedILi2ELi2ELi4ENS5_IJNS4_1CILi1EEESB_SB_EEEEENS5_IJNSA_ILi64EEENSA_ILi128EEESF_EEENS_10tfloat32_tENS5_IJlSB_lEEESH_SI_NS4_8TiledMMAINS4_8MMA_AtomIJNS4_17SM100_MMA_TF32_SSISH_SH_fLi64ELi128ELNS4_4UMMA5MajorE0ELSN_0ELNSM_7ScaleInE0ELSO_0EEEEEENS4_6LayoutISC_NS5_IJNSA_ILi0EEESS_SS_EEEEENS5_IJNS4_10UnderscoreESV_SV_EEEEENS4_13SM90_TMA_LOADENS4_14ComposedLayoutINS4_7SwizzleILi3ELi4ELi3EEENS4_18smem_ptr_flag_bitsILi32EEENSR_INS5_IJNSA_ILi8EEENSA_ILi32EEEEEENS5_IJS15_SB_EEEEEEEvNS4_8identityESY_S19_vS1A_EENS_8epilogue10collective18CollectiveEpilogueINS1C_23Sm100TmaWarpSpecializedILi4ELi2ELi16ELb1ELb0EEEJSG_NS5_IJNSR_ISE_SB_EENSR_IS15_SB_EEEEESH_SI_SH_SI_NS1C_6fusion15FusionCallbacksIS1G_NS1K_17LinearCombinationISH_fSH_fLNS_15FloatRoundStyleE2EEESG_S1J_JEEENS4_5SM1004TMEM4LOAD26SM100_TMEM_LOAD_16dp128b8xESY_S19_NS4_17SM75_U32x4_LDSM_NENS4_14SM90_TMA_STOREES19_NS4_17SM90_U32x4_STSM_NENS4_39AutoVectorizingCopyWithAssumedAlignmentILi128EEEEEEvvEEEEvNT_6ParamsE)
        /*0008*/ 	.word	0x0000005e


	//----- nvinfo : EIATTR_FRAME_SIZE
	.align		4
.L_19:
        /*000c*/ 	.byte	0x04, 0x11
        /*000e*/ 	.short	(.L_21 - .L_20)
	.align		4
.L_20:
        /*0010*/ 	.word	index@($__internal_2_$__cuda_sm10x_tcgen05_guardrail_trap_unallocated_columns_being_dealloced)
        /*0014*/ 	.word	0x00000000


	//----- nvinfo : EIATTR_FRAME_SIZE
	.align		4
.L_21:
        /*0018*/ 	.byte	0x04, 0x11
        /*001a*/ 	.short	(.L_23 - .L_22)
	.align		4
.L_22:
        /*001c*/ 	.word	index@($__internal_1_$__cuda_sm10x_tcgen05_guardrail_trap_phase_invalid_during_alloc)
        /*0020*/ 	.word	0x00000000


	//----- nvinfo : EIATTR_FRAME_SIZE
	.align		4
.L_23:
        /*0024*/ 	.byte	0x04, 0x11
        /*0026*/ 	.short	(.L_25 - .L_24)
	.align		4
.L_24:
        /*0028*/ 	.word	index@($__internal_0_$__cuda_sm10x_tcgen05_guardrail_trap_col_being_dealloced_not_returned_by_alloc)
        /*002c*/ 	.word	0x00000000


	//----- nvinfo : EIATTR_FRAME_SIZE
	.align		4
.L_25:
        /*0030*/ 	.byte	0x04, 0x11
        /*0032*/ 	.short	(.L_27 - .L_26)
	.align		4
.L_26:
        /*0034*/ 	.word	index@(_ZN7cutlass13device_kernelINS_4gemm6kernel13GemmUniversalIN4cute5tupleIJiiiiEEENS1_10collective13CollectiveMmaINS1_35MainloopSm100TmaUmmaWarpSpecializedILi2ELi2ELi4ENS5_IJNS4_1CILi1EEESB_SB_EEEEENS5_IJNSA_ILi64EEENSA_ILi128EEESF_EEENS_10tfloat32_tENS5_IJlSB_lEEESH_SI_NS4_8TiledMMAINS4_8MMA_AtomIJNS4_17SM100_MMA_TF32_SSISH_SH_fLi64ELi128ELNS4_4UMMA5MajorE0ELSN_0ELNSM_7ScaleInE0ELSO_0EEEEEENS4_6LayoutISC_NS5_IJNSA_ILi0EEESS_SS_EEEEENS5_IJNS4_10UnderscoreESV_SV_EEEEENS4_13SM90_TMA_LOADENS4_14ComposedLayoutINS4_7SwizzleILi3ELi4ELi3EEENS4_18smem_ptr_flag_bitsILi32EEENSR_INS5_IJNSA_ILi8EEENSA_ILi32EEEEEENS5_IJS15_SB_EEEEEEEvNS4_8identityESY_S19_vS1A_EENS_8epilogue10collective18CollectiveEpilogueINS1C_23Sm100TmaWarpSpecializedILi4ELi2ELi16ELb1ELb0EEEJSG_NS5_IJNSR_ISE_SB_EENSR_IS15_SB_EEEEESH_SI_SH_SI_NS1C_6fusion15FusionCallbacksIS1G_NS1K_17LinearCombinationISH_fSH_fLNS_15FloatRoundStyleE2EEESG_S1J_JEEENS4_5SM1004TMEM4LOAD26SM100_TMEM_LOAD_16dp128b8xESY_S19_NS4_17SM75_U32x4_LDSM_NENS4_14SM90_TMA_STOREES19_NS4_17SM90_U32x4_STSM_NENS4_39AutoVectorizingCopyWithAssumedAlignmentILi128EEEEEEvvEEEEvNT_6ParamsE)
        /*0038*/ 	.word	0x00000000


	//----- nvinfo : EIATTR_MIN_STACK_SIZE
	.align		4
.L_27:
        /*003c*/ 	.byte	0x04, 0x12
        /*003e*/ 	.short	(.L_29 - .L_28)
	.align		4
.L_28:
        /*0040*/ 	.word	index@(_ZN7cutlass13device_kernelINS_4gemm6kernel13GemmUniversalIN4cute5tupleIJiiiiEEENS1_10collective13CollectiveMmaINS1_35MainloopSm100TmaUmmaWarpSpecializedILi2ELi2ELi4ENS5_IJNS4_1CILi1EEESB_SB_EEEEENS5_IJNSA_ILi64EEENSA_ILi128EEESF_EEENS_10tfloat32_tENS5_IJlSB_lEEESH_SI_NS4_8TiledMMAINS4_8MMA_AtomIJNS4_17SM100_MMA_TF32_SSISH_SH_fLi64ELi128ELNS4_4UMMA5MajorE0ELSN_0ELNSM_7ScaleInE0ELSO_0EEEEEENS4_6LayoutISC_NS5_IJNSA_ILi0EEESS_SS_EEEEENS5_IJNS4_10UnderscoreESV_SV_EEEEENS4_13SM90_TMA_LOADENS4_14ComposedLayoutINS4_7SwizzleILi3ELi4ELi3EEENS4_18smem_ptr_flag_bitsILi32EEENSR_INS5_IJNSA_ILi8EEENSA_ILi32EEEEEENS5_IJS15_SB_EEEEEEEvNS4_8identityESY_S19_vS1A_EENS_8epilogue10collective18CollectiveEpilogueINS1C_23Sm100TmaWarpSpecializedILi4ELi2ELi16ELb1ELb0EEEJSG_NS5_IJNSR_ISE_SB_EENSR_IS15_SB_EEEEESH_SI_SH_SI_NS1C_6fusion15FusionCallbacksIS1G_NS1K_17LinearCombinationISH_fSH_fLNS_15FloatRoundStyleE2EEESG_S1J_JEEENS4_5SM1004TMEM4LOAD26SM100_TMEM_LOAD_16dp128b8xESY_S19_NS4_17SM75_U32x4_LDSM_NENS4_14SM90_TMA_STOREES19_NS4_17SM90_U32x4_STSM_NENS4_39AutoVectorizingCopyWithAssumedAlignmentILi128EEEEEEvvEEEEvNT_6ParamsE)
        /*0044*/ 	.word	0x00000000
.L_29:


//--------------------- .nv.compat                --------------------------
	.section	.nv.compat,"",@"SHT_CUDA_COMPAT_INFO"
	.align	4
        /*0000*/ 	.byte	0x02, 0x09, 0x01, 0x00, 0x02, 0x02, 0x02, 0x00, 0x02, 0x05, 0x05, 0x00, 0x03, 0x07, 0x01, 0x01
        /*0010*/ 	.byte	0x02, 0x03, 0x01, 0x00, 0x02, 0x06, 0x01, 0x00, 0x04, 0x0b, 0x08, 0x00, 0x09, 0x00, 0x00, 0x00
        /*0020*/ 	.byte	0x00, 0x00, 0x00, 0x00


//--------------------- .nv.info._ZN7cutlass13device_kernelINS_4gemm6kernel13GemmUniversalIN4cute5tupleIJiiiiEEENS1_10collective13CollectiveMmaINS1_35MainloopSm100TmaUmmaWarpSpecializedILi2ELi2ELi4ENS5_IJNS4_1CILi1EEESB_SB_EEEEENS5_IJNSA_ILi64EEENSA_ILi128EEESF_EEENS_10tfloat32_tENS5_IJlSB_lEEESH_SI_NS4_8TiledMMAINS4_8MMA_AtomIJNS4_17SM100_MMA_TF32_SSISH_SH_fLi64ELi128ELNS4_4UMMA5MajorE0ELSN_0ELNSM_7ScaleInE0ELSO_0EEEEEENS4_6LayoutISC_NS5_IJNSA_ILi0EEESS_SS_EEEEENS5_IJNS4_10UnderscoreESV_SV_EEEEENS4_13SM90_TMA_LOADENS4_14ComposedLayoutINS4_7SwizzleILi3ELi4ELi3EEENS4_18smem_ptr_flag_bitsILi32EEENSR_INS5_IJNSA_ILi8EEENSA_ILi32EEEEEENS5_IJS15_SB_EEEEEEEvNS4_8identityESY_S19_vS1A_EENS_8epilogue10collective18CollectiveEpilogueINS1C_23Sm100TmaWarpSpecializedILi4ELi2ELi16ELb1ELb0EEEJSG_NS5_IJNSR_ISE_SB_EENSR_IS15_SB_EEEEESH_SI_SH_SI_NS1C_6fusion15FusionCallbacksIS1G_NS1K_17LinearCombinationISH_fSH_fLNS_15FloatRoundStyleE2EEESG_S1J_JEEENS4_5SM1004TMEM4LOAD26SM100_TMEM_LOAD_16dp128b8xESY_S19_NS4_17SM75_U32x4_LDSM_NENS4_14SM90_TMA_STOREES19_NS4_17SM90_U32x4_STSM_NENS4_39AutoVectorizingCopyWithAssumedAlignmentILi128EEEEEEvvEEEEvNT_6ParamsE --------------------------
	.section	.nv.info._ZN7cutlass13device_kernelINS_4gemm6kernel13GemmUniversalIN4cute5tupleIJiiiiEEENS1_10collective13CollectiveMmaINS1_35MainloopSm100TmaUmmaWarpSpecializedILi2ELi2ELi4ENS5_IJNS4_1CILi1EEESB_SB_EEEEENS5_IJNSA_ILi64EEENSA_ILi128EEESF_EEENS_10tfloat32_tENS5_IJlSB_lEEESH_SI_NS4_8TiledMMAINS4_8MMA_AtomIJNS4_17SM100_MMA_TF32_SSISH_SH_fLi64ELi128ELNS4_4UMMA5MajorE0ELSN_0ELNSM_7ScaleInE0ELSO_0EEEEEENS4_6LayoutISC_NS5_IJNSA_ILi0EEESS_SS_EEEEENS5_IJNS4_10UnderscoreESV_SV_EEEEENS4_13SM90_TMA_LOADENS4_14ComposedLayoutINS4_7SwizzleILi3ELi4ELi3EEENS4_18smem_ptr_flag_bitsILi32EEENSR_INS5_IJNSA_ILi8EEENSA_ILi32EEEEEENS5_IJS15_SB_EEEEEEEvNS4_8identityESY_S19_vS1A_EENS_8epilogue10collective18CollectiveEpilogueINS1C_23Sm100TmaWarpSpecializedILi4ELi2ELi16ELb1ELb0EEEJSG_NS5_IJNSR_ISE_SB_EENSR_IS15_SB_EEEEESH_SI_SH_SI_NS1C_6fusion15FusionCallbacksIS1G_NS1K_17LinearCombinationISH_fSH_fLNS_15FloatRoundStyleE2EEESG_S1J_JEEENS4_5SM1004TMEM4LOAD26SM100_TMEM_LOAD_16dp128b8xESY_S19_NS4_17SM75_U32x4_LDSM_NENS4_14SM90_TMA_STOREES19_NS4_17SM90_U32x4_STSM_NENS4_39AutoVectorizingCopyWithAssumedAlignmentILi128EEEEEEvvEEEEvNT_6ParamsE,"",@"SHT_CUDA_INFO"
	.sectionflags	@""
	.align	4


	//----- nvinfo : EIATTR_CUDA_API_VERSION
	.align		4
        /*0000*/ 	.byte	0x04, 0x37
        /*0002*/ 	.short	(.L_31 - .L_30)
.L_30:
        /*0004*/ 	.word	0x00000082


	//----- nvinfo : EIATTR_KPARAM_INFO
	.align		4
.L_31:
        /*0008*/ 	.byte	0x04, 0x17
        /*000a*/ 	.short	(.L_33 - .L_32)
.L_32:
        /*000c*/ 	.word	0x00000000
        /*0010*/ 	.short	0x0000
        /*0012*/ 	.short	0x0000
        /*0014*/ 	.byte	0x00, 0xf0, 0x01, 0x20


	//----- nvinfo : EIATTR_AT_ENTRY_FRAGMENTS
	.align		4
.L_33:
        /*0018*/ 	.byte	0x04, 0x4f
        /*001a*/ 	.short	(.L_35 - .L_34)


	//   ....[0]....
.L_34:
        /*001c*/ 	.word	0x00000006


	//----- nvinfo : EIATTR_RESERVED_SMEM_USED
	.align		4
.L_35:
        /*0020*/ 	.byte	0x01, 0x41
	.zero		2


	//----- nvinfo : EIATTR_SPARSE_MMA_MASK
	.align		4
        /*0024*/ 	.byte	0x03, 0x50
        /*0026*/ 	.short	0x0000


	//----- nvinfo : EIATTR_TCGEN05_1CTA_USED
	.align		4
        /*0028*/ 	.byte	0x01, 0x51
	.zero		2


	//----- nvinfo : EIATTR_MAXREG_COUNT
	.align		4
        /*002c*/ 	.byte	0x03, 0x1b
        /*002e*/ 	.short	0x00ff


	//----- nvinfo : EIATTR_NUM_BARRIERS
	.align		4
        /*0030*/ 	.byte	0x02, 0x4c
        /*0032*/ 	.byte	0x07
	.zero		1


	//----- nvinfo : EIATTR_EXTERNS
	.align		4
        /*0034*/ 	.byte	0x04, 0x0f
        /*0036*/ 	.short	(.L_37 - .L_36)


	//   ....[0]....
	.align		4
.L_36:
        /*0038*/ 	.word	index@(__assertfail)


	//----- nvinfo : EIATTR_MERCURY_ISA_VERSION
	.align		4
.L_37:
        /*003c*/ 	.byte	0x03, 0x5f
        /*003e*/ 	.short	0x0101


	//----- nvinfo : EIATTR_INT_WARP_WIDE_INSTR_OFFSETS
	.align		4
        /*0040*/ 	.byte	0x04, 0x31
        /*0042*/ 	.short	(.L_39 - .L_38)


	//   ....[0]....
.L_38:
        /*0044*/ 	.word	0x00002240


	//   ....[1]....
        /*0048*/ 	.word	0x00004070


	//   ....[2]....
        /*004c*/ 	.word	0x000040a0


	//   ....[3]....
        /*0050*/ 	.word	0x000040c0


	//   ....[4]....
        /*0054*/ 	.word	0x000049f0


	//   ....[5]....
        /*0058*/ 	.word	0x00004a50


	//   ....[6]....
        /*005c*/ 	.word	0x00004b40


	//   ....[7]....
        /*0060*/ 	.word	0x00004bb0


	//   ....[8]....
        /*0064*/ 	.word	0x00004cc0


	//   ....[9]....
        /*0068*/ 	.word	0x00004d50


	//   ....[10]....
        /*006c*/ 	.word	0x00004f20


	//   ....[11]....
        /*0070*/ 	.word	0x00004fd0


	//----- nvinfo : EIATTR_COOP_GROUP_MASK_REGIDS
	.align		4
.L_39:
        /*0074*/ 	.byte	0x04, 0x29
        /*0076*/ 	.short	(.L_41 - .L_40)


	//   ....[0]....
.L_40:
        /*0078*/ 	.word	0xffffffff


	//   ....[1]....
        /*007c*/ 	.word	0xffffffff


	//   ....[2]....
        /*0080*/ 	.word	0xffffffff


	//   ....[3]....
        /*0084*/ 	.word	0xffffffff


	//   ....[4]....
        /*0088*/ 	.word	0xffffffff


	//   ....[5]....
        /*008c*/ 	.word	0xffffffff


	//   ....[6]....
        /*0090*/ 	.word	0xffffffff


	//   ....[7]....
        /*0094*/ 	.word	0xffffffff


	//   ....[8]....
        /*0098*/ 	.word	0xffffffff


	//   ....[9]....
        /*009c*/ 	.word	0xffffffff


	//   ....[10]....
        /*00a0*/ 	.word	0xffffffff


	//   ....[11]....
        /*00a4*/ 	.word	0xffffffff


	//   ....[12]....
        /*00a8*/ 	.word	0xffffffff


	//----- nvinfo : EIATTR_COOP_GROUP_INSTR_OFFSETS
	.align		4
.L_41:
        /*00ac*/ 	.byte	0x04, 0x28
        /*00ae*/ 	.short	(.L_43 - .L_42)


	//   ....[0]....
.L_42:
        /*00b0*/ 	.word	0x00000090


	//   ....[1]....
        /*00b4*/ 	.word	0x000004d0


	//   ....[2]....
        /*00b8*/ 	.word	0x00000600


	//   ....[3]....
        /*00bc*/ 	.word	0x000007a0


	//   ....[4]....
        /*00c0*/ 	.word	0x000008a0


	//   ....[5]....
        /*00c4*/ 	.word	0x00000a10


	//   ....[6]....
        /*00c8*/ 	.word	0x00000bb0


	//   ....[7]....
        /*00cc*/ 	.word	0x00002120


	//   ....[8]....
        /*00d0*/ 	.word	0x00002de0


	//   ....[9]....
        /*00d4*/ 	.word	0x00002ff0


	//   ....[10]....
        /*00d8*/ 	.word	0x00003020


	//   ....[11]....
        /*00dc*/ 	.word	0x00003f40


	//   ....[12]....
        /*00e0*/ 	.word	0x00004180


	//----- nvinfo : EIATTR_VRC_CTA_INIT_COUNT
	.align		4
.L_43:
        /*00e4*/ 	.byte	0x02, 0x4a
        /*00e6*/ 	.byte	0x80
	.zero		1


	//----- nvinfo : EIATTR_SYSCALL_OFFSETS
	.align		4
        /*00e8*/ 	.byte	0x04, 0x46
        /*00ea*/ 	.short	(.L_45 - .L_44)


	//   ....[0]....
.L_44:
        /*00ec*/ 	.word	0x00005b40


	//   ....[1]....
        /*00f0*/ 	.word	0x00005c30


	//   ....[2]....
        /*00f4*/ 	.word	0x00006460


	//   ....[3]....
        /*00f8*/ 	.word	0x00006e20


	//   ....[4]....
        /*00fc*/ 	.word	0x00007780


	//   ....[5]....
        /*0100*/ 	.word	0x000080e0


	//----- nvinfo : EIATTR_MBARRIER_INSTR_OFFSETS
	.align		4
.L_45:
        /*0104*/ 	.byte	0x04, 0x39
        /*0106*/ 	.short	(.L_47 - .L_46)


	//   ....[0]....
.L_46:
        /*0108*/ 	.word	0x000005b0
        /*010c*/ 	.word	0x000000ff
        /*0110*/ 	.word	0x00000000
        /*0114*/ 	.short	0x0100
        /*0116*/ 	.byte	0x04
	.zero		1


	//   ....[1]....
        /*0118*/ 	.word	0x000005c0
        /*011c*/ 	.word	0x000000ff
        /*0120*/ 	.word	0x00000010
        /*0124*/ 	.short	0x0100
        /*0126*/ 	.byte	0x04
	.zero		1


	//   ....[2]....
        /*0128*/ 	.word	0x000005d0
        /*012c*/ 	.word	0x000000ff
        /*0130*/ 	.word	0x00000008
        /*0134*/ 	.short	0x0100
        /*0136*/ 	.byte	0x04
	.zero		1


	//   ....[3]....
        /*0138*/ 	.word	0x000005e0
        /*013c*/ 	.word	0x000000ff
        /*0140*/ 	.word	0x00000018
        /*0144*/ 	.short	0x0100
        /*0146*/ 	.byte	0x04
	.zero		1


	//   ....[4]....
        /*0148*/ 	.word	0x00000710
        /*014c*/ 	.word	0x000000ff
        /*0150*/ 	.word	0x00000020
        /*0154*/ 	.short	0x0100
        /*0156*/ 	.byte	0x04
	.zero		1


	//   ....[5]....
        /*0158*/ 	.word	0x00000720
        /*015c*/ 	.word	0x000000ff
        /*0160*/ 	.word	0x00000040
        /*0164*/ 	.short	0x0100
        /*0166*/ 	.byte	0x04
	.zero		1


	//   ....[6]....
        /*0168*/ 	.word	0x00000730
        /*016c*/ 	.word	0x000000ff
        /*0170*/ 	.word	0x00000028
        /*0174*/ 	.short	0x0100
        /*0176*/ 	.byte	0x04
	.zero		1


	//   ....[7]....
        /*0178*/ 	.word	0x00000740
        /*017c*/ 	.word	0x000000ff
        /*0180*/ 	.word	0x00000048
        /*0184*/ 	.short	0x0100
        /*0186*/ 	.byte	0x04
	.zero		1


	//   ....[8]....
        /*0188*/ 	.word	0x00000750
        /*018c*/ 	.word	0x000000ff
        /*0190*/ 	.word	0x00000030
        /*0194*/ 	.short	0x0100
        /*0196*/ 	.byte	0x04
	.zero		1


	//   ....[9]....
        /*0198*/ 	.word	0x00000760
        /*019c*/ 	.word	0x000000ff
        /*01a0*/ 	.word	0x00000050
        /*01a4*/ 	.short	0x0100
        /*01a6*/ 	.byte	0x04
	.zero		1


	//   ....[10]....
        /*01a8*/ 	.word	0x00000770
        /*01ac*/ 	.word	0x000000ff
        /*01b0*/ 	.word	0x00000038
        /*01b4*/ 	.short	0x0100
        /*01b6*/ 	.byte	0x04
	.zero		1


	//   ....[11]....
        /*01b8*/ 	.word	0x00000780
        /*01bc*/ 	.word	0x000000ff
        /*01c0*/ 	.word	0x00000058
        /*01c4*/ 	.short	0x0100
        /*01c6*/ 	.byte	0x04
	.zero		1


	//   ....[12]....
        /*01c8*/ 	.word	0x00000870
        /*01cc*/ 	.word	0x000000ff
        /*01d0*/ 	.word	0x00000060
        /*01d4*/ 	.short	0x0100
        /*01d6*/ 	.byte	0x06
	.zero		1


	//   ....[13]....
        /*01d8*/ 	.word	0x00000880
        /*01dc*/ 	.word	0x000000ff
        /*01e0*/ 	.word	0x00000068
        /*01e4*/ 	.short	0x0100
        /*01e6*/ 	.byte	0x06
	.zero		1


	//   ....[14]....
        /*01e8*/ 	.word	0x000009c0
        /*01ec*/ 	.word	0x000000ff
        /*01f0*/ 	.word	0x00000070
        /*01f4*/ 	.short	0x0100
        /*01f6*/ 	.byte	0x06
	.zero		1


	//   ....[15]....
        /*01f8*/ 	.word	0x000009d0
        /*01fc*/ 	.word	0x000000ff
        /*0200*/ 	.word	0x00000080
        /*0204*/ 	.short	0x0100
        /*0206*/ 	.byte	0x06
	.zero		1


	//   ....[16]....
        /*0208*/ 	.word	0x000009e0
        /*020c*/ 	.word	0x000000ff
        /*0210*/ 	.word	0x00000078
        /*0214*/ 	.short	0x0100
        /*0216*/ 	.byte	0x06
	.zero		1


	//   ....[17]....
        /*0218*/ 	.word	0x000009f0
        /*021c*/ 	.word	0x000000ff
        /*0220*/ 	.word	0x00000088
        /*0224*/ 	.short	0x0100
        /*0226*/ 	.byte	0x06
	.zero		1


	//   ....[18]....
        /*0228*/ 	.word	0x00000b20
        /*022c*/ 	.word	0x000000ff
        /*0230*/ 	.word	0x00000090
        /*0234*/ 	.short	0x0100
        /*0236*/ 	.byte	0x04
	.zero		1


	//   ....[19]....
        /*0238*/ 	.word	0x00000b30
        /*023c*/ 	.word	0x000000ff
        /*0240*/ 	.word	0x000000b0
        /*0244*/ 	.short	0x0100
        /*0246*/ 	.byte	0x04
	.zero		1


	//   ....[20]....
        /*0248*/ 	.word	0x00000b40
        /*024c*/ 	.word	0x000000ff
        /*0250*/ 	.word	0x00000098
        /*0254*/ 	.short	0x0100
        /*0256*/ 	.byte	0x04
	.zero		1


	//   ....[21]....
        /*0258*/ 	.word	0x00000b50
        /*025c*/ 	.word	0x000000ff
        /*0260*/ 	.word	0x000000b8
        /*0264*/ 	.short	0x0100
        /*0266*/ 	.byte	0x04
	.zero		1


	//   ....[22]....
        /*0268*/ 	.word	0x00000b60
        /*026c*/ 	.word	0x000000ff
        /*0270*/ 	.word	0x000000a0
        /*0274*/ 	.short	0x0100
        /*0276*/ 	.byte	0x04
	.zero		1


	//   ....[23]....
        /*0278*/ 	.word	0x00000b70
        /*027c*/ 	.word	0x000000ff
        /*0280*/ 	.word	0x000000c0
        /*0284*/ 	.short	0x0100
        /*0286*/ 	.byte	0x04
	.zero		1


	//   ....[24]....
        /*0288*/ 	.word	0x00000b80
        /*028c*/ 	.word	0x000000ff
        /*0290*/ 	.word	0x000000a8
        /*0294*/ 	.short	0x0100
        /*0296*/ 	.byte	0x04
	.zero		1


	//   ....[25]....
        /*0298*/ 	.word	0x00000b90
        /*029c*/ 	.word	0x000000ff
        /*02a0*/ 	.word	0x000000c8
        /*02a4*/ 	.short	0x0100
        /*02a6*/ 	.byte	0x04
	.zero		1


	//   ....[26]....
        /*02a8*/ 	.word	0x00000c80
        /*02ac*/ 	.word	0x000000ff
        /*02b0*/ 	.word	0x000000d0
        /*02b4*/ 	.short	0x0100
        /*02b6*/ 	.byte	0x04
	.zero		1


	//   ....[27]....
        /*02b8*/ 	.word	0x00000c90
        /*02bc*/ 	.word	0x000000ff
        /*02c0*/ 	.word	0x000000e0
        /*02c4*/ 	.short	0x0100
        /*02c6*/ 	.byte	0x04
	.zero		1


	//   ....[28]....
        /*02c8*/ 	.word	0x00000ca0
        /*02cc*/ 	.word	0x000000ff
        /*02d0*/ 	.word	0x000000d8
        /*02d4*/ 	.short	0x0100
        /*02d6*/ 	.byte	0x04
	.zero		1


	//   ....[29]....
        /*02d8*/ 	.word	0x00000cb0
        /*02dc*/ 	.word	0x000000ff
        /*02e0*/ 	.word	0x000000e8
        /*02e4*/ 	.short	0x0100
        /*02e6*/ 	.byte	0x04
	.zero		1


	//   ....[30]....
        /*02e8*/ 	.word	0x00001580
        /*02ec*/ 	.word	0x00000002
        /*02f0*/ 	.word	0x000000e0
        /*02f4*/ 	.short	0x010a
        /*02f6*/ 	.byte	0xff
	.zero		1


	//   ....[31]....
        /*02f8*/ 	.word	0x000015b0
        /*02fc*/ 	.word	0x00000002
        /*0300*/ 	.word	0x000000d0
        /*0304*/ 	.short	0x0101
        /*0306*/ 	.byte	0xff
	.zero		1


	//   ....[32]....
        /*0308*/ 	.word	0x00001680
        /*030c*/ 	.word	0x000000ff
        /*0310*/ 	.word	0x00000010
        /*0314*/ 	.short	0x010a
        /*0316*/ 	.byte	0x04
	.zero		1


	//   ....[33]....
        /*0318*/ 	.word	0x00001720
        /*031c*/ 	.word	0x000000ff
        /*0320*/ 	.word	0x00000010
        /*0324*/ 	.short	0x010a
        /*0326*/ 	.byte	0x39
	.zero		1


	//   ....[34]....
        /*0328*/ 	.word	0x00001820
        /*032c*/ 	.word	0x000000ff
        /*0330*/ 	.word	0x00000010
        /*0334*/ 	.short	0x010a
        /*0336*/ 	.byte	0x04
	.zero		1


	//   ....[35]....
        /*0338*/ 	.word	0x00001be0
        /*033c*/ 	.word	0x000000ff
        /*0340*/ 	.word	0x00000068
        /*0344*/ 	.short	0x0101
        /*0346*/ 	.byte	0x0d
	.zero		1


	//   ....[36]....
        /*0348*/ 	.word	0x00001c00
        /*034c*/ 	.word	0x000000ff
        /*0350*/ 	.word	0x00000010
        /*0354*/ 	.short	0x010a
        /*0356*/ 	.byte	0x04
	.zero		1


	//   ....[37]....
        /*0358*/ 	.word	0x00001c80
        /*035c*/ 	.word	0x000000ff
        /*0360*/ 	.word	0x00000010
        /*0364*/ 	.short	0x010a
        /*0366*/ 	.byte	0x39
	.zero		1


	//   ....[38]....
        /*0368*/ 	.word	0x00001d80
        /*036c*/ 	.word	0x000000ff
        /*0370*/ 	.word	0x00000010
        /*0374*/ 	.short	0x010a
        /*0376*/ 	.byte	0x04
	.zero		1


	//   ....[39]....
        /*0378*/ 	.word	0x00002150
        /*037c*/ 	.word	0x00000002
        /*0380*/ 	.word	0x00000070
        /*0384*/ 	.short	0x010a
        /*0386*/ 	.byte	0xff
	.zero		1


	//   ....[40]....
        /*0388*/ 	.word	0x00002210
        /*038c*/ 	.word	0x00000002
        /*0390*/ 	.word	0x00000000
        /*0394*/ 	.short	0x0101
        /*0396*/ 	.byte	0xff
	.zero		1


	//   ....[41]....
        /*0398*/ 	.word	0x00002770
        /*039c*/ 	.word	0x000000ff
        /*03a0*/ 	.word	0x00000000
        /*03a4*/ 	.short	0x010a
        /*03a6*/ 	.byte	0x04
	.zero		1


	//   ....[42]....
        /*03a8*/ 	.word	0x00002810
        /*03ac*/ 	.word	0x00000000
        /*03b0*/ 	.word	0x00000000
        /*03b4*/ 	.short	0x010a
        /*03b6*/ 	.byte	0xff
	.zero		1


	//   ....[43]....
        /*03b8*/ 	.word	0x00002930
        /*03bc*/ 	.word	0x00000000
        /*03c0*/ 	.word	0x000000d0
        /*03c4*/ 	.short	0x010a
        /*03c6*/ 	.byte	0xff
	.zero		1


	//   ....[44]....
        /*03c8*/ 	.word	0x000029a0
        /*03cc*/ 	.word	0x00000000
        /*03d0*/ 	.word	0x00000000
        /*03d4*/ 	.short	0x0101
        /*03d6*/ 	.byte	0xff
	.zero		1


	//   ....[45]....
        /*03d8*/ 	.word	0x000029c0
        /*03dc*/ 	.word	0x000000ff
        /*03e0*/ 	.word	0x00000080
        /*03e4*/ 	.short	0x010a
        /*03e6*/ 	.byte	0x04
	.zero		1


	//   ....[46]....
        /*03e8*/ 	.word	0x00002ae0
        /*03ec*/ 	.word	0x00000000
        /*03f0*/ 	.word	0x00000070
        /*03f4*/ 	.short	0x010a
        /*03f6*/ 	.byte	0xff
	.zero		1


	//   ....[47]....
        /*03f8*/ 	.word	0x00002be0
        /*03fc*/ 	.word	0x00000000
        /*0400*/ 	.word	0x00000000
        /*0404*/ 	.short	0x0101
        /*0406*/ 	.byte	0xff
	.zero		1


	//   ....[48]....
        /*0408*/ 	.word	0x00002c70
        /*040c*/ 	.word	0x000000ff
        /*0410*/ 	.word	0x00000080
        /*0414*/ 	.short	0x0106
        /*0416*/ 	.byte	0x04
	.zero		1


	//   ....[49]....
        /*0418*/ 	.word	0x00002c90
        /*041c*/ 	.word	0x000000ff
        /*0420*/ 	.word	0x00000080
        /*0424*/ 	.short	0x010a
        /*0426*/ 	.byte	0x04
	.zero		1


	//   ....[50]....
        /*0428*/ 	.word	0x00002d20
        /*042c*/ 	.word	0x000000ff
        /*0430*/ 	.word	0x00000080
        /*0434*/ 	.short	0x0106
        /*0436*/ 	.byte	0x07
	.zero		1


	//   ....[51]....
        /*0438*/ 	.word	0x00002d60
        /*043c*/ 	.word	0x00000000
        /*0440*/ 	.word	0x00000080
        /*0444*/ 	.short	0x010a
        /*0446*/ 	.byte	0xff
	.zero		1


	//   ....[52]....
        /*0448*/ 	.word	0x00003270
        /*044c*/ 	.word	0x00000000
        /*0450*/ 	.word	0x00000070
        /*0454*/ 	.short	0x010a
        /*0456*/ 	.byte	0xff
	.zero		1


	//   ....[53]....
        /*0458*/ 	.word	0x00003380
        /*045c*/ 	.word	0x00000003
        /*0460*/ 	.word	0x00000000
        /*0464*/ 	.short	0x0101
        /*0466*/ 	.byte	0xff
	.zero		1


	//   ....[54]....
        /*0468*/ 	.word	0x00003390
        /*046c*/ 	.word	0x000000ff
        /*0470*/ 	.word	0x00000000
        /*0474*/ 	.short	0x010a
        /*0476*/ 	.byte	0x04
	.zero		1


	//   ....[55]....
        /*0478*/ 	.word	0x00003410
        /*047c*/ 	.word	0x000000ff
        /*0480*/ 	.word	0x000000b0
        /*0484*/ 	.short	0x010a
        /*0486*/ 	.byte	0x4b
	.zero		1


	//   ....[56]....
        /*0488*/ 	.word	0x000034f0
        /*048c*/ 	.word	0x000000ff
        /*0490*/ 	.word	0x00000000
        /*0494*/ 	.short	0x010a
        /*0496*/ 	.byte	0x05
	.zero		1


	//   ....[57]....
        /*0498*/ 	.word	0x00003640
        /*049c*/ 	.word	0x000000ff
        /*04a0*/ 	.word	0x00000000
        /*04a4*/ 	.short	0x010a
        /*04a6*/ 	.byte	0x07
	.zero		1


	//   ....[58]....
        /*04a8*/ 	.word	0x00003d70
        /*04ac*/ 	.word	0x000000ff
        /*04b0*/ 	.word	0x00000000
        /*04b4*/ 	.short	0x010a
        /*04b6*/ 	.byte	0x04
	.zero		1


	//   ....[59]....
        /*04b8*/ 	.word	0x00003e00
        /*04bc*/ 	.word	0x000000ff
        /*04c0*/ 	.word	0x00000000
        /*04c4*/ 	.short	0x010a
        /*04c6*/ 	.byte	0x05
	.zero		1


	//   ....[60]....
        /*04c8*/ 	.word	0x00003e90
        /*04cc*/ 	.word	0x000000ff
        /*04d0*/ 	.word	0x00000000
        /*04d4*/ 	.short	0x010a
        /*04d6*/ 	.byte	0x05
	.zero		1


	//   ....[61]....
        /*04d8*/ 	.word	0x00003f20
        /*04dc*/ 	.word	0x000000ff
        /*04e0*/ 	.word	0x00000000
        /*04e4*/ 	.short	0x010a
        /*04e6*/ 	.byte	0x04
	.zero		1


	//   ....[62]....
        /*04e8*/ 	.word	0x000043a0
        /*04ec*/ 	.word	0x00000000
        /*04f0*/ 	.word	0x00000070
        /*04f4*/ 	.short	0x010a
        /*04f6*/ 	.byte	0xff
	.zero		1


	//   ....[63]....
        /*04f8*/ 	.word	0x00004460
        /*04fc*/ 	.word	0x00000000
        /*0500*/ 	.word	0x00000000
        /*0504*/ 	.short	0x0101
        /*0506*/ 	.byte	0xff
	.zero		1


	//   ....[64]....
        /*0508*/ 	.word	0x00004780
        /*050c*/ 	.word	0x000000ff
        /*0510*/ 	.word	0x00000068
        /*0514*/ 	.short	0x010a
        /*0516*/ 	.byte	0x04
	.zero		1


	//   ....[65]....
        /*0518*/ 	.word	0x00004970
        /*051c*/ 	.word	0x000000ff
        /*0520*/ 	.word	0x00000040
        /*0524*/ 	.short	0x010a
        /*0526*/ 	.byte	0x04
	.zero		1


	//   ....[66]....
        /*0528*/ 	.word	0x00004af0
        /*052c*/ 	.word	0x000000ff
        /*0530*/ 	.word	0x00000020
        /*0534*/ 	.short	0x010b
        /*0536*/ 	.byte	0x04
	.zero		1


	//   ....[67]....
        /*0538*/ 	.word	0x00004b00
        /*053c*/ 	.word	0x000000ff
        /*0540*/ 	.word	0x00000000
        /*0544*/ 	.short	0x0101
        /*0546*/ 	.byte	0x05
	.zero		1


	//   ....[68]....
        /*0548*/ 	.word	0x00004b10
        /*054c*/ 	.word	0x000000ff
        /*0550*/ 	.word	0x00000048
        /*0554*/ 	.short	0x010a
        /*0556*/ 	.byte	0x04
	.zero		1


	//   ....[69]....
        /*0558*/ 	.word	0x00004c60
        /*055c*/ 	.word	0x000000ff
        /*0560*/ 	.word	0x00000028
        /*0564*/ 	.short	0x010b
        /*0566*/ 	.byte	0x04
	.zero		1


	//   ....[70]....
        /*0568*/ 	.word	0x00004c70
        /*056c*/ 	.word	0x000000ff
        /*0570*/ 	.word	0x00000000
        /*0574*/ 	.short	0x0101
        /*0576*/ 	.byte	0x05
	.zero		1


	//   ....[71]....
        /*0578*/ 	.word	0x00004c80
        /*057c*/ 	.word	0x000000ff
        /*0580*/ 	.word	0x00000050
        /*0584*/ 	.short	0x010a
        /*0586*/ 	.byte	0x04
	.zero		1


	//   ....[72]....
        /*0588*/ 	.word	0x00004e00
        /*058c*/ 	.word	0x000000ff
        /*0590*/ 	.word	0x00000030
        /*0594*/ 	.short	0x010b
        /*0596*/ 	.byte	0x04
	.zero		1


	//   ....[73]....
        /*0598*/ 	.word	0x00004e40
        /*059c*/ 	.word	0x000000ff
        /*05a0*/ 	.word	0x00000000
        /*05a4*/ 	.short	0x0101
        /*05a6*/ 	.byte	0x05
	.zero		1


	//   ....[74]....
        /*05a8*/ 	.word	0x00004e80
        /*05ac*/ 	.word	0x000000ff
        /*05b0*/ 	.word	0x00000058
        /*05b4*/ 	.short	0x010a
        /*05b6*/ 	.byte	0x04
	.zero		1


	//   ....[75]....
        /*05b8*/ 	.word	0x000050c0
        /*05bc*/ 	.word	0x000000ff
        /*05c0*/ 	.word	0x00000038
        /*05c4*/ 	.short	0x010b
        /*05c6*/ 	.byte	0x04
	.zero		1


	//   ....[76]....
        /*05c8*/ 	.word	0x000050e0
        /*05cc*/ 	.word	0x000000ff
        /*05d0*/ 	.word	0x00000000
        /*05d4*/ 	.short	0x0101
        /*05d6*/ 	.byte	0x0d
	.zero		1


	//   ....[77]....
        /*05d8*/ 	.word	0x00005110
        /*05dc*/ 	.word	0x000000ff
        /*05e0*/ 	.word	0x00000040
        /*05e4*/ 	.short	0x010a
        /*05e6*/ 	.byte	0x04
	.zero		1


	//   ....[78]....
        /*05e8*/ 	.word	0x00005130
        /*05ec*/ 	.word	0x000000ff
        /*05f0*/ 	.word	0x00000048
        /*05f4*/ 	.short	0x010a
        /*05f6*/ 	.byte	0x04
	.zero		1


	//   ....[79]....
        /*05f8*/ 	.word	0x00005150
        /*05fc*/ 	.word	0x000000ff
        /*0600*/ 	.word	0x00000050
        /*0604*/ 	.short	0x010a
        /*0606*/ 	.byte	0x04
	.zero		1


	//   ....[80]....
        /*0608*/ 	.word	0x00005190
        /*060c*/ 	.word	0x00000000
        /*0610*/ 	.word	0x00000058
        /*0614*/ 	.short	0x010a
        /*0616*/ 	.byte	0xff
	.zero		1


	//   ....[81]....
        /*0618*/ 	.word	0x00005500
        /*061c*/ 	.word	0x00000000
        /*0620*/ 	.word	0x00000070
        /*0624*/ 	.short	0x010a
        /*0626*/ 	.byte	0xff
	.zero		1


	//   ....[82]....
        /*0628*/ 	.word	0x00005610
        /*062c*/ 	.word	0x00000000
        /*0630*/ 	.word	0x00000000
        /*0634*/ 	.short	0x0101
        /*0636*/ 	.byte	0xff
	.zero		1


	//   ....[83]....
        /*0638*/ 	.word	0x00006090
        /*063c*/ 	.word	0x000000ff
        /*0640*/ 	.word	0x00000020
        /*0644*/ 	.short	0x010a
        /*0646*/ 	.byte	0x24
	.zero		1


	//   ....[84]....
        /*0648*/ 	.word	0x000060d0
        /*064c*/ 	.word	0x00000054
        /*0650*/ 	.word	0x00000090
        /*0654*/ 	.short	0x010a
        /*0656*/ 	.byte	0xff
	.zero		1


	//   ....[85]....
        /*0658*/ 	.word	0x00006240
        /*065c*/ 	.word	0x000000ff
        /*0660*/ 	.word	0x00000020
        /*0664*/ 	.short	0x010a
        /*0666*/ 	.byte	0x24
	.zero		1


	//   ....[86]....
        /*0668*/ 	.word	0x00006340
        /*066c*/ 	.word	0x00000054
        /*0670*/ 	.word	0x00000090
        /*0674*/ 	.short	0x010a
        /*0676*/ 	.byte	0xff
	.zero		1


	//   ....[87]....
        /*0678*/ 	.word	0x00006b40
        /*067c*/ 	.word	0x00000000
        /*0680*/ 	.word	0x00000000
        /*0684*/ 	.short	0x0101
        /*0686*/ 	.byte	0xff
	.zero		1


	//   ....[88]....
        /*0688*/ 	.word	0x00006b50
        /*068c*/ 	.word	0x00000002
        /*0690*/ 	.word	0x00000020
        /*0694*/ 	.short	0x010a
        /*0696*/ 	.byte	0xff
	.zero		1


	//   ....[89]....
        /*0698*/ 	.word	0x00006c20
        /*069c*/ 	.word	0x00000002
        /*06a0*/ 	.word	0x00000020
        /*06a4*/ 	.short	0x010a
        /*06a6*/ 	.byte	0xff
	.zero		1


	//   ....[90]....
        /*06a8*/ 	.word	0x000074a0
        /*06ac*/ 	.word	0x00000015
        /*06b0*/ 	.word	0x00000000
        /*06b4*/ 	.short	0x0101
        /*06b6*/ 	.byte	0xff
	.zero		1


	//   ....[91]....
        /*06b8*/ 	.word	0x000074c0
        /*06bc*/ 	.word	0x00000000
        /*06c0*/ 	.word	0x00000020
        /*06c4*/ 	.short	0x010a
        /*06c6*/ 	.byte	0xff
	.zero		1


	//   ....[92]....
        /*06c8*/ 	.word	0x00007580
        /*06cc*/ 	.word	0x00000000
        /*06d0*/ 	.word	0x00000020
        /*06d4*/ 	.short	0x010a
        /*06d6*/ 	.byte	0xff
	.zero		1


	//   ....[93]....
        /*06d8*/ 	.word	0x00007e00
        /*06dc*/ 	.word	0x00000015
        /*06e0*/ 	.word	0x00000000
        /*06e4*/ 	.short	0x0101
        /*06e6*/ 	.byte	0xff
	.zero		1


	//   ....[94]....
        /*06e8*/ 	.word	0x00007e20
        /*06ec*/ 	.word	0x00000002
        /*06f0*/ 	.word	0x00000020
        /*06f4*/ 	.short	0x010a
        /*06f6*/ 	.byte	0xff
	.zero		1


	//   ....[95]....
        /*06f8*/ 	.word	0x00007ee0
        /*06fc*/ 	.word	0x00000002
        /*0700*/ 	.word	0x00000020
        /*0704*/ 	.short	0x010a
        /*0706*/ 	.byte	0xff
	.zero		1


	//   ....[96]....
        /*0708*/ 	.word	0x000084b0
        /*070c*/ 	.word	0x000000ff
        /*0710*/ 	.word	0x00000000
        /*0714*/ 	.short	0x0101
        /*0716*/ 	.byte	0x04
	.zero		1


	//   ....[97]....
        /*0718*/ 	.word	0x000087c0
        /*071c*/ 	.word	0x00000000
        /*0720*/ 	.word	0x00000000
        /*0724*/ 	.short	0x0101
        /*0726*/ 	.byte	0xff
	.zero		1


	//   ....[98]....
        /*0728*/ 	.word	0x00008a30
        /*072c*/ 	.word	0x000000ff
        /*0730*/ 	.word	0x00000000
        /*0734*/ 	.short	0x0101
        /*0736*/ 	.byte	0x04
	.zero		1


	//   ....[99]....
        /*0738*/ 	.word	0x00008a50
        /*073c*/ 	.word	0x00000002
        /*0740*/ 	.word	0x000000e0
        /*0744*/ 	.short	0x010a
        /*0746*/ 	.byte	0xff
	.zero		1


	//   ....[100]....
        /*0748*/ 	.word	0x00008ab0
        /*074c*/ 	.word	0x00000002
        /*0750*/ 	.word	0x00000010
        /*0754*/ 	.short	0x010a
        /*0756*/ 	.byte	0xff
	.zero		1


	//   ....[101]....
        /*0758*/ 	.word	0x00008b10
        /*075c*/ 	.word	0x00000002
        /*0760*/ 	.word	0x00000010
        /*0764*/ 	.short	0x010a
        /*0766*/ 	.byte	0xff
	.zero		1


	//   ....[102]....
        /*0768*/ 	.word	0x00008b60
        /*076c*/ 	.word	0x00000002
        /*0770*/ 	.word	0x00000070
        /*0774*/ 	.short	0x010a
        /*0776*/ 	.byte	0xff
	.zero		1


	//   ....[103]....
        /*0778*/ 	.word	0x00008bc0
        /*077c*/ 	.word	0x00000000
        /*0780*/ 	.word	0x00000000
        /*0784*/ 	.short	0x010a
        /*0786*/ 	.byte	0xff
	.zero		1


	//   ....[104]....
        /*0788*/ 	.word	0x00008c10
        /*078c*/ 	.word	0x00000000
        /*0790*/ 	.word	0x000000d0
        /*0794*/ 	.short	0x010a
        /*0796*/ 	.byte	0xff
	.zero		1


	//   ....[105]....
        /*0798*/ 	.word	0x00008c70
        /*079c*/ 	.word	0x00000000
        /*07a0*/ 	.word	0x00000080
        /*07a4*/ 	.short	0x010a
        /*07a6*/ 	.byte	0xff
	.zero		1


	//   ....[106]....
        /*07a8*/ 	.word	0x00008cc0
        /*07ac*/ 	.word	0x00000000
        /*07b0*/ 	.word	0x00000070
        /*07b4*/ 	.short	0x010a
        /*07b6*/ 	.byte	0xff
	.zero		1


	//   ....[107]....
        /*07b8*/ 	.word	0x00008d20
        /*07bc*/ 	.word	0x00000000
        /*07c0*/ 	.word	0x00000080
        /*07c4*/ 	.short	0x010a
        /*07c6*/ 	.byte	0xff
	.zero		1


	//   ....[108]....
        /*07c8*/ 	.word	0x00008d70
        /*07cc*/ 	.word	0x00000000
        /*07d0*/ 	.word	0x00000070
        /*07d4*/ 	.short	0x010a
        /*07d6*/ 	.byte	0xff
	.zero		1


	//   ....[109]....
        /*07d8*/ 	.word	0x00008dd0
        /*07dc*/ 	.word	0x00000002
        /*07e0*/ 	.word	0x000000b0
        /*07e4*/ 	.short	0x010a
        /*07e6*/ 	.byte	0xff
	.zero		1


	//   ....[110]....
        /*07e8*/ 	.word	0x00008e30
        /*07ec*/ 	.word	0x00000000
        /*07f0*/ 	.word	0x00000000
        /*07f4*/ 	.short	0x010a
        /*07f6*/ 	.byte	0xff
	.zero		1


	//   ....[111]....
        /*07f8*/ 	.word	0x00008e90
        /*07fc*/ 	.word	0x00000000
        /*0800*/ 	.word	0x00000000
        /*0804*/ 	.short	0x010a
        /*0806*/ 	.byte	0xff
	.zero		1


	//   ....[112]....
        /*0808*/ 	.word	0x00008ef0
        /*080c*/ 	.word	0x00000000
        /*0810*/ 	.word	0x00000000
        /*0814*/ 	.short	0x010a
        /*0816*/ 	.byte	0xff
	.zero		1


	//   ....[113]....
        /*0818*/ 	.word	0x00008f50
        /*081c*/ 	.word	0x00000000
        /*0820*/ 	.word	0x00000000
        /*0824*/ 	.short	0x010a
        /*0826*/ 	.byte	0xff
	.zero		1


	//   ....[114]....
        /*0828*/ 	.word	0x00008fb0
        /*082c*/ 	.word	0x00000000
        /*0830*/ 	.word	0x00000000
        /*0834*/ 	.short	0x010a
        /*0836*/ 	.byte	0xff
	.zero		1


	//   ....[115]....
        /*0838*/ 	.word	0x00009000
        /*083c*/ 	.word	0x00000000
        /*0840*/ 	.word	0x00000070
        /*0844*/ 	.short	0x010a
        /*0846*/ 	.byte	0xff
	.zero		1


	//   ....[116]....
        /*0848*/ 	.word	0x00009060
        /*084c*/ 	.word	0x00000000
        /*0850*/ 	.word	0x00000068
        /*0854*/ 	.short	0x010a
        /*0856*/ 	.byte	0xff
	.zero		1


	//   ....[117]....
        /*0858*/ 	.word	0x000090c0
        /*085c*/ 	.word	0x00000000
        /*0860*/ 	.word	0x00000040
        /*0864*/ 	.short	0x010a
        /*0866*/ 	.byte	0xff
	.zero		1


	//   ....[118]....
        /*0868*/ 	.word	0x00009120
        /*086c*/ 	.word	0x00000000
        /*0870*/ 	.word	0x00000048
        /*0874*/ 	.short	0x010a
        /*0876*/ 	.byte	0xff
	.zero		1


	//   ....[119]....
        /*0878*/ 	.word	0x00009180
        /*087c*/ 	.word	0x00000000
        /*0880*/ 	.word	0x00000050
        /*0884*/ 	.short	0x010a
        /*0886*/ 	.byte	0xff
	.zero		1


	//   ....[120]....
        /*0888*/ 	.word	0x000091e0
        /*088c*/ 	.word	0x00000000
        /*0890*/ 	.word	0x00000058
        /*0894*/ 	.short	0x010a
        /*0896*/ 	.byte	0xff
	.zero		1


	//   ....[121]....
        /*0898*/ 	.word	0x00009240
        /*089c*/ 	.word	0x00000000
        /*08a0*/ 	.word	0x00000040
        /*08a4*/ 	.short	0x010a
        /*08a6*/ 	.byte	0xff
	.zero		1


	//   ....[122]....
        /*08a8*/ 	.word	0x000092a0
        /*08ac*/ 	.word	0x00000000
        /*08b0*/ 	.word	0x00000048
        /*08b4*/ 	.short	0x010a
        /*08b6*/ 	.byte	0xff
	.zero		1


	//   ....[123]....
        /*08b8*/ 	.word	0x00009300
        /*08bc*/ 	.word	0x00000000
        /*08c0*/ 	.word	0x00000050
        /*08c4*/ 	.short	0x010a
        /*08c6*/ 	.byte	0xff
	.zero		1


	//   ....[124]....
        /*08c8*/ 	.word	0x00009350
        /*08cc*/ 	.word	0x00000000
        /*08d0*/ 	.word	0x00000070
        /*08d4*/ 	.short	0x010a
        /*08d6*/ 	.byte	0xff
	.zero		1


	//   ....[125]....
        /*08d8*/ 	.word	0x000093b0
        /*08dc*/ 	.word	0x00000000
        /*08e0*/ 	.word	0x00000020
        /*08e4*/ 	.short	0x010a
        /*08e6*/ 	.byte	0xff
	.zero		1


	//   ....[126]....
        /*08e8*/ 	.word	0x00009400
        /*08ec*/ 	.word	0x00000054
        /*08f0*/ 	.word	0x00000090
        /*08f4*/ 	.short	0x010a
        /*08f6*/ 	.byte	0xff
	.zero		1


	//   ....[127]....
        /*08f8*/ 	.word	0x00009450
        /*08fc*/ 	.word	0x00000002
        /*0900*/ 	.word	0x00000020
        /*0904*/ 	.short	0x010a
        /*0906*/ 	.byte	0xff
	.zero		1


	//   ....[128]....
        /*0908*/ 	.word	0x000094a0
        /*090c*/ 	.word	0x00000000
        /*0910*/ 	.word	0x00000020
        /*0914*/ 	.short	0x010a
        /*0916*/ 	.byte	0xff
	.zero		1


	//   ....[129]....
        /*0918*/ 	.word	0x000094f0
        /*091c*/ 	.word	0x00000002
        /*0920*/ 	.word	0x00000020
        /*0924*/ 	.short	0x010a
        /*0926*/ 	.byte	0xff
	.zero		1


	//----- nvinfo : EIATTR_NUM_MBARRIERS
	.align		4
.L_47:
        /*0928*/ 	.byte	0x03, 0x38
        /*092a*/ 	.short	0x001e


	//----- nvinfo : EIATTR_EXIT_INSTR_OFFSETS
	.align		4
        /*092c*/ 	.byte	0x04, 0x1c
        /*092e*/ 	.short	(.L_49 - .L_48)


	//   ....[0]....
.L_48:
        /*0930*/ 	.word	0x00002840


	//   ....[1]....
        /*0934*/ 	.word	0x00002d30


	//   ....[2]....
        /*0938*/ 	.word	0x00002d90


	//   ....[3]....
        /*093c*/ 	.word	0x00004190


	//   ....[4]....
        /*0940*/ 	.word	0x000051c0


	//   ....[5]....
        /*0944*/ 	.word	0x00005200


	//   ....[6]....
        /*0948*/ 	.word	0x00008920


	//   ....[7]....
        /*094c*/ 	.word	0x000089a0


	//   ....[8]....
        /*0950*/ 	.word	0x000089d0


	//   ....[9]....
        /*0954*/ 	.word	0x00008a40


	//----- nvinfo : EIATTR_MAX_THREADS
	.align		4
.L_49:
        /*0958*/ 	.byte	0x04, 0x05
        /*095a*/ 	.short	(.L_51 - .L_50)
.L_50:
        /*095c*/ 	.word	0x00000100
        /*0960*/ 	.word	0x00000001
        /*0964*/ 	.word	0x00000001


	//----- nvinfo : EIATTR_CRS_STACK_SIZE
	.align		4
.L_51:
        /*0968*/ 	.byte	0x04, 0x1e
        /*096a*/ 	.short	(.L_53 - .L_52)
.L_52:
        /*096c*/ 	.word	0x00000000


	//----- nvinfo : EIATTR_CBANK_PARAM_SIZE
	.align		4
.L_53:
        /*0970*/ 	.byte	0x03, 0x19
        /*0972*/ 	.short	0x0800


	//----- nvinfo : EIATTR_PARAM_CBANK
	.align		4
        /*0974*/ 	.byte	0x04, 0x0a
        /*0976*/ 	.short	(.L_55 - .L_54)
	.align		4
.L_54:
        /*0978*/ 	.word	index@(.nv.constant0._ZN7cutlass13device_kernelINS_4gemm6kernel13GemmUniversalIN4cute5tupleIJiiiiEEENS1_10collective13CollectiveMmaINS1_35MainloopSm100TmaUmmaWarpSpecializedILi2ELi2ELi4ENS5_IJNS4_1CILi1EEESB_SB_EEEEENS5_IJNSA_ILi64EEENSA_ILi128EEESF_EEENS_10tfloat32_tENS5_IJlSB_lEEESH_SI_NS4_8TiledMMAINS4_8MMA_AtomIJNS4_17SM100_MMA_TF32_SSISH_SH_fLi64ELi128ELNS4_4UMMA5MajorE0ELSN_0ELNSM_7ScaleInE0ELSO_0EEEEEENS4_6LayoutISC_NS5_IJNSA_ILi0EEESS_SS_EEEEENS5_IJNS4_10UnderscoreESV_SV_EEEEENS4_13SM90_TMA_LOADENS4_14ComposedLayoutINS4_7SwizzleILi3ELi4ELi3EEENS4_18smem_ptr_flag_bitsILi32EEENSR_INS5_IJNSA_ILi8EEENSA_ILi32EEEEEENS5_IJS15_SB_EEEEEEEvNS4_8identityESY_S19_vS1A_EENS_8epilogue10collective18CollectiveEpilogueINS1C_23Sm100TmaWarpSpecializedILi4ELi2ELi16ELb1ELb0EEEJSG_NS5_IJNSR_ISE_SB_EENSR_IS15_SB_EEEEESH_SI_SH_SI_NS1C_6fusion15FusionCallbacksIS1G_NS1K_17LinearCombinationISH_fSH_fLNS_15FloatRoundStyleE2EEESG_S1J_JEEENS4_5SM1004TMEM4LOAD26SM100_TMEM_LOAD_16dp128b8xESY_S19_NS4_17SM75_U32x4_LDSM_NENS4_14SM90_TMA_STOREES19_NS4_17SM90_U32x4_STSM_NENS4_39AutoVectorizingCopyWithAssumedAlignmentILi128EEEEEEvvEEEEvNT_6ParamsE)
        /*097c*/ 	.short	0x0380
        /*097e*/ 	.short	0x0800


	//----- nvinfo : EIATTR_SW_WAR
	.align		4
.L_55:
        /*0980*/ 	.byte	0x04, 0x36
        /*0982*/ 	.short	(.L_57 - .L_56)
.L_56:
        /*0984*/ 	.word	0x00000008
.L_57:


//--------------------- .nv.callgraph             --------------------------
	.section	.nv.callgraph,"",@"SHT_CUDA_CALLGRAPH"
	.align	4
	.sectionentsize	8
	.align		4
        /*0000*/ 	.word	0x00000000
	.align		4
        /*0004*/ 	.word	0xffffffff
	.align		4
        /*0008*/ 	.word	index@(_ZN7cutlass13device_kernelINS_4gemm6kernel13GemmUniversalIN4cute5tupleIJiiiiEEENS1_10collective13CollectiveMmaINS1_35MainloopSm100TmaUmmaWarpSpecializedILi2ELi2ELi4ENS5_IJNS4_1CILi1EEESB_SB_EEEEENS5_IJNSA_ILi64EEENSA_ILi128EEESF_EEENS_10tfloat32_tENS5_IJlSB_lEEESH_SI_NS4_8TiledMMAINS4_8MMA_AtomIJNS4_17SM100_MMA_TF32_SSISH_SH_fLi64ELi128ELNS4_4UMMA5MajorE0ELSN_0ELNSM_7ScaleInE0ELSO_0EEEEEENS4_6LayoutISC_NS5_IJNSA_ILi0EEESS_SS_EEEEENS5_IJNS4_10UnderscoreESV_SV_EEEEENS4_13SM90_TMA_LOADENS4_14ComposedLayoutINS4_7SwizzleILi3ELi4ELi3EEENS4_18smem_ptr_flag_bitsILi32EEENSR_INS5_IJNSA_ILi8EEENSA_ILi32EEEEEENS5_IJS15_SB_EEEEEEEvNS4_8identityESY_S19_vS1A_EENS_8epilogue10collective18CollectiveEpilogueINS1C_23Sm100TmaWarpSpecializedILi4ELi2ELi16ELb1ELb0EEEJSG_NS5_IJNSR_ISE_SB_EENSR_IS15_SB_EEEEESH_SI_SH_SI_NS1C_6fusion15FusionCallbacksIS1G_NS1K_17LinearCombinationISH_fSH_fLNS_15FloatRoundStyleE2EEESG_S1J_JEEENS4_5SM1004TMEM4LOAD26SM100_TMEM_LOAD_16dp128b8xESY_S19_NS4_17SM75_U32x4_LDSM_NENS4_14SM90_TMA_STOREES19_NS4_17SM90_U32x4_STSM_NENS4_39AutoVectorizingCopyWithAssumedAlignmentILi128EEEEEEvvEEEEvNT_6ParamsE)
	.align		4
        /*000c*/ 	.word	index@(__assertfail)
	.align		4
        /*0010*/ 	.word	0x00000000
	.align		4
        /*0014*/ 	.word	0xfffffffe
	.align		4
        /*0018*/ 	.word	0x00000000
	.align		4
        /*001c*/ 	.word	0xfffffffd
	.align		4
        /*0020*/ 	.word	0x00000000
	.align		4
        /*0024*/ 	.word	0xfffffffc


//--------------------- .nv.constant4             --------------------------
	.section	.nv.constant4,"a",@progbits
	.align	8
	.align		8
.nv.constant4:
        /*0000*/ 	.dword	__assertfail
	.align		8
        /*0008*/ 	.dword	__unnamed_1
	.align		8
        /*0010*/ 	.dword	__unnamed_2
	.align		8
        /*0018*/ 	.dword	_ZN40_INTERNAL_607bcc70_4_k_cu_3bf0a44f_279844cuda3std3__45__cpo5beginE
	.align		8
        /*0020*/ 	.dword	_ZN40_INTERNAL_607bcc70_4_k_cu_3bf0a44f_279844cuda3std3__45__cpo3endE
	.align		8
        /*0028*/ 	.dword	_ZN40_INTERNAL_607bcc70_4_k_cu_3bf0a44f_279844cuda3std3__45__cpo6cbeginE
	.align		8
        /*0030*/ 	.dword	_ZN40_INTERNAL_607bcc70_4_k_cu_3bf0a44f_279844cuda3std3__45__cpo4cendE
	.align		8
        /*0038*/ 	.dword	_ZN40_INTERNAL_607bcc70_4_k_cu_3bf0a44f_279844cuda3std3__442_GLOBAL__N__607bcc70_4_k_cu_3bf0a44f_279846ignoreE
	.align		8
        /*0040*/ 	.dword	_ZN40_INTERNAL_607bcc70_4_k_cu_3bf0a44f_279844cuda3std3__419piecewise_constructE
	.align		8
        /*0048*/ 	.dword	_ZN40_INTERNAL_607bcc70_4_k_cu_3bf0a44f_279844cuda3std3__48in_placeE
	.align		8
        /*0050*/ 	.dword	_ZN40_INTERNAL_607bcc70_4_k_cu_3bf0a44f_279844cuda3std6ranges3__45__cpo4swapE
	.align		8
        /*0058*/ 	.dword	_ZN40_INTERNAL_607bcc70_4_k_cu_3bf0a44f_279844cuda3std6ranges3__45__cpo9iter_moveE
	.align		8
        /*0060*/ 	.dword	_ZN40_INTERNAL_607bcc70_4_k_cu_3bf0a44f_279844cute7productE
	.align		8
        /*0068*/ 	.dword	_ZN40_INTERNAL_607bcc70_4_k_cu_3bf0a44f_279844cute1_E
	.align		8
        /*0070*/ 	.dword	$str$25
	.align		8
        /*0078*/ 	.dword	$str$26
	.align		8
        /*0080*/ 	.dword	$str$27
	.align		8
        /*0088*/ 	.dword	$str$28


//--------------------- .text._ZN7cutlass13device_kernelINS_4gemm6kernel13GemmUniversalIN4cute5tupleIJiiiiEEENS1_10collective13CollectiveMmaINS1_35MainloopSm100TmaUmmaWarpSpecializedILi2ELi2ELi4ENS5_IJNS4_1CILi1EEESB_SB_EEEEENS5_IJNSA_ILi64EEENSA_ILi128EEESF_EEENS_10tfloat32_tENS5_IJlSB_lEEESH_SI_NS4_8TiledMMAINS4_8MMA_AtomIJNS4_17SM100_MMA_TF32_SSISH_SH_fLi64ELi128ELNS4_4UMMA5MajorE0ELSN_0ELNSM_7ScaleInE0ELSO_0EEEEEENS4_6LayoutISC_NS5_IJNSA_ILi0EEESS_SS_EEEEENS5_IJNS4_10UnderscoreESV_SV_EEEEENS4_13SM90_TMA_LOADENS4_14ComposedLayoutINS4_7SwizzleILi3ELi4ELi3EEENS4_18smem_ptr_flag_bitsILi32EEENSR_INS5_IJNSA_ILi8EEENSA_ILi32EEEEEENS5_IJS15_SB_EEEEEEEvNS4_8identityESY_S19_vS1A_EENS_8epilogue10collective18CollectiveEpilogueINS1C_23Sm100TmaWarpSpecializedILi4ELi2ELi16ELb1ELb0EEEJSG_NS5_IJNSR_ISE_SB_EENSR_IS15_SB_EEEEESH_SI_SH_SI_NS1C_6fusion15FusionCallbacksIS1G_NS1K_17LinearCombinationISH_fSH_fLNS_15FloatRoundStyleE2EEESG_S1J_JEEENS4_5SM1004TMEM4LOAD26SM100_TMEM_LOAD_16dp128b8xESY_S19_NS4_17SM75_U32x4_LDSM_NENS4_14SM90_TMA_STOREES19_NS4_17SM90_U32x4_STSM_NENS4_39AutoVectorizingCopyWithAssumedAlignmentILi128EEEEEEvvEEEEvNT_6ParamsE --------------------------
	.section	.text._ZN7cutlass13device_kernelINS_4gemm6kernel13GemmUniversalIN4cute5tupleIJiiiiEEENS1_10collective13CollectiveMmaINS1_35MainloopSm100TmaUmmaWarpSpecializedILi2ELi2ELi4ENS5_IJNS4_1CILi1EEESB_SB_EEEEENS5_IJNSA_ILi64EEENSA_ILi128EEESF_EEENS_10tfloat32_tENS5_IJlSB_lEEESH_SI_NS4_8TiledMMAINS4_8MMA_AtomIJNS4_17SM100_MMA_TF32_SSISH_SH_fLi64ELi128ELNS4_4UMMA5MajorE0ELSN_0ELNSM_7ScaleInE0ELSO_0EEEEEENS4_6LayoutISC_NS5_IJNSA_ILi0EEESS_SS_EEEEENS5_IJNS4_10UnderscoreESV_SV_EEEEENS4_13SM90_TMA_LOADENS4_14ComposedLayoutINS4_7SwizzleILi3ELi4ELi3EEENS4_18smem_ptr_flag_bitsILi32EEENSR_INS5_IJNSA_ILi8EEENSA_ILi32EEEEEENS5_IJS15_SB_EEEEEEEvNS4_8identityESY_S19_vS1A_EENS_8epilogue10collective18CollectiveEpilogueINS1C_23Sm100TmaWarpSpecializedILi4ELi2ELi16ELb1ELb0EEEJSG_NS5_IJNSR_ISE_SB_EENSR_IS15_SB_EEEEESH_SI_SH_SI_NS1C_6fusion15FusionCallbacksIS1G_NS1K_17LinearCombinationISH_fSH_fLNS_15FloatRoundStyleE2EEESG_S1J_JEEENS4_5SM1004TMEM4LOAD26SM100_TMEM_LOAD_16dp128b8xESY_S19_NS4_17SM75_U32x4_LDSM_NENS4_14SM90_TMA_STOREES19_NS4_17SM90_U32x4_STSM_NENS4_39AutoVectorizingCopyWithAssumedAlignmentILi128EEEEEEvvEEEEvNT_6ParamsE,"ax",@progbits
	.align	128
.text._ZN7cutlass13device_kernelINS_4gemm6kernel13GemmUniversalIN4cute5tupleIJiiiiEEENS1_10collective13CollectiveMmaINS1_35MainloopSm100TmaUmmaWarpSpecializedILi2ELi2ELi4ENS5_IJNS4_1CILi1EEESB_SB_EEEEENS5_IJNSA_ILi64EEENSA_ILi128EEESF_EEENS_10tfloat32_tENS5_IJlSB_lEEESH_SI_NS4_8TiledMMAINS4_8MMA_AtomIJNS4_17SM100_MMA_TF32_SSISH_SH_fLi64ELi128ELNS4_4UMMA5MajorE0ELSN_0ELNSM_7ScaleInE0ELSO_0EEEEEENS4_6LayoutISC_NS5_IJNSA_ILi0EEESS_SS_EEEEENS5_IJNS4_10UnderscoreESV_SV_EEEEENS4_13SM90_TMA_LOADENS4_14ComposedLayoutINS4_7SwizzleILi3ELi4ELi3EEENS4_18smem_ptr_flag_bitsILi32EEENSR_INS5_IJNSA_ILi8EEENSA_ILi32EEEEEENS5_IJS15_SB_EEEEEEEvNS4_8identityESY_S19_vS1A_EENS_8epilogue10collective18CollectiveEpilogueINS1C_23Sm100TmaWarpSpecializedILi4ELi2ELi16ELb1ELb0EEEJSG_NS5_IJNSR_ISE_SB_EENSR_IS15_SB_EEEEESH_SI_SH_SI_NS1C_6fusion15FusionCallbacksIS1G_NS1K_17LinearCombinationISH_fSH_fLNS_15FloatRoundStyleE2EEESG_S1J_JEEENS4_5SM1004TMEM4LOAD26SM100_TMEM_LOAD_16dp128b8xESY_S19_NS4_17SM75_U32x4_LDSM_NENS4_14SM90_TMA_STOREES19_NS4_17SM90_U32x4_STSM_NENS4_39AutoVectorizingCopyWithAssumedAlignmentILi128EEEEEEvvEEEEvNT_6ParamsE:
        .type           _ZN7cutlass13device_kernelINS_4gemm6kernel13GemmUniversalIN4cute5tupleIJiiiiEEENS1_10collective13CollectiveMmaINS1_35MainloopSm100TmaUmmaWarpSpecializedILi2ELi2ELi4ENS5_IJNS4_1CILi1EEESB_SB_EEEEENS5_IJNSA_ILi64EEENSA_ILi128EEESF_EEENS_10tfloat32_tENS5_IJlSB_lEEESH_SI_NS4_8TiledMMAINS4_8MMA_AtomIJNS4_17SM100_MMA_TF32_SSISH_SH_fLi64ELi128ELNS4_4UMMA5MajorE0ELSN_0ELNSM_7ScaleInE0ELSO_0EEEEEENS4_6LayoutISC_NS5_IJNSA_ILi0EEESS_SS_EEEEENS5_IJNS4_10UnderscoreESV_SV_EEEEENS4_13SM90_TMA_LOADENS4_14ComposedLayoutINS4_7SwizzleILi3ELi4ELi3EEENS4_18smem_ptr_flag_bitsILi32EEENSR_INS5_IJNSA_ILi8EEENSA_ILi32EEEEEENS5_IJS15_SB_EEEEEEEvNS4_8identityESY_S19_vS1A_EENS_8epilogue10collective18CollectiveEpilogueINS1C_23Sm100TmaWarpSpecializedILi4ELi2ELi16ELb1ELb0EEEJSG_NS5_IJNSR_ISE_SB_EENSR_IS15_SB_EEEEESH_SI_SH_SI_NS1C_6fusion15FusionCallbacksIS1G_NS1K_17LinearCombinationISH_fSH_fLNS_15FloatRoundStyleE2EEESG_S1J_JEEENS4_5SM1004TMEM4LOAD26SM100_TMEM_LOAD_16dp128b8xESY_S19_NS4_17SM75_U32x4_LDSM_NENS4_14SM90_TMA_STOREES19_NS4_17SM90_U32x4_STSM_NENS4_39AutoVectorizingCopyWithAssumedAlignmentILi128EEEEEEvvEEEEvNT_6ParamsE,@function
        .size           _ZN7cutlass13device_kernelINS_4gemm6kernel13GemmUniversalIN4cute5tupleIJiiiiEEENS1_10collective13CollectiveMmaINS1_35MainloopSm100TmaUmmaWarpSpecializedILi2ELi2ELi4ENS5_IJNS4_1CILi1EEESB_SB_EEEEENS5_IJNSA_ILi64EEENSA_ILi128EEESF_EEENS_10tfloat32_tENS5_IJlSB_lEEESH_SI_NS4_8TiledMMAINS4_8MMA_AtomIJNS4_17SM100_MMA_TF32_SSISH_SH_fLi64ELi128ELNS4_4UMMA5MajorE0ELSN_0ELNSM_7ScaleInE0ELSO_0EEEEEENS4_6LayoutISC_NS5_IJNSA_ILi0EEESS_SS_EEEEENS5_IJNS4_10UnderscoreESV_SV_EEEEENS4_13SM90_TMA_LOADENS4_14ComposedLayoutINS4_7SwizzleILi3ELi4ELi3EEENS4_18smem_ptr_flag_bitsILi32EEENSR_INS5_IJNSA_ILi8EEENSA_ILi32EEEEEENS5_IJS15_SB_EEEEEEEvNS4_8identityESY_S19_vS1A_EENS_8epilogue10collective18CollectiveEpilogueINS1C_23Sm100TmaWarpSpecializedILi4ELi2ELi16ELb1ELb0EEEJSG_NS5_IJNSR_ISE_SB_EENSR_IS15_SB_EEEEESH_SI_SH_SI_NS1C_6fusion15FusionCallbacksIS1G_NS1K_17LinearCombinationISH_fSH_fLNS_15FloatRoundStyleE2EEESG_S1J_JEEENS4_5SM1004TMEM4LOAD26SM100_TMEM_LOAD_16dp128b8xESY_S19_NS4_17SM75_U32x4_LDSM_NENS4_14SM90_TMA_STOREES19_NS4_17SM90_U32x4_STSM_NENS4_39AutoVectorizingCopyWithAssumedAlignmentILi128EEEEEEvvEEEEvNT_6ParamsE,(.L_x_174 - _ZN7cutlass13device_kernelINS_4gemm6kernel13GemmUniversalIN4cute5tupleIJiiiiEEENS1_10collective13CollectiveMmaINS1_35MainloopSm100TmaUmmaWarpSpecializedILi2ELi2ELi4ENS5_IJNS4_1CILi1EEESB_SB_EEEEENS5_IJNSA_ILi64EEENSA_ILi128EEESF_EEENS_10tfloat32_tENS5_IJlSB_lEEESH_SI_NS4_8TiledMMAINS4_8MMA_AtomIJNS4_17SM100_MMA_TF32_SSISH_SH_fLi64ELi128ELNS4_4UMMA5MajorE0ELSN_0ELNSM_7ScaleInE0ELSO_0EEEEEENS4_6LayoutISC_NS5_IJNSA_ILi0EEESS_SS_EEEEENS5_IJNS4_10UnderscoreESV_SV_EEEEENS4_13SM90_TMA_LOADENS4_14ComposedLayoutINS4_7SwizzleILi3ELi4ELi3EEENS4_18smem_ptr_flag_bitsILi32EEENSR_INS5_IJNSA_ILi8EEENSA_ILi32EEEEEENS5_IJS15_SB_EEEEEEEvNS4_8identityESY_S19_vS1A_EENS_8epilogue10collective18CollectiveEpilogueINS1C_23Sm100TmaWarpSpecializedILi4ELi2ELi16ELb1ELb0EEEJSG_NS5_IJNSR_ISE_SB_EENSR_IS15_SB_EEEEESH_SI_SH_SI_NS1C_6fusion15FusionCallbacksIS1G_NS1K_17LinearCombinationISH_fSH_fLNS_15FloatRoundStyleE2EEESG_S1J_JEEENS4_5SM1004TMEM4LOAD26SM100_TMEM_LOAD_16dp128b8xESY_S19_NS4_17SM75_U32x4_LDSM_NENS4_14SM90_TMA_STOREES19_NS4_17SM90_U32x4_STSM_NENS4_39AutoVectorizingCopyWithAssumedAlignmentILi128EEEEEEvvEEEEvNT_6ParamsE)
        .other          _ZN7cutlass13device_kernelINS_4gemm6kernel13GemmUniversalIN4cute5tupleIJiiiiEEENS1_10collective13CollectiveMmaINS1_35MainloopSm100TmaUmmaWarpSpecializedILi2ELi2ELi4ENS5_IJNS4_1CILi1EEESB_SB_EEEEENS5_IJNSA_ILi64EEENSA_ILi128EEESF_EEENS_10tfloat32_tENS5_IJlSB_lEEESH_SI_NS4_8TiledMMAINS4_8MMA_AtomIJNS4_17SM100_MMA_TF32_SSISH_SH_fLi64ELi128ELNS4_4UMMA5MajorE0ELSN_0ELNSM_7ScaleInE0ELSO_0EEEEEENS4_6LayoutISC_NS5_IJNSA_ILi0EEESS_SS_EEEEENS5_IJNS4_10UnderscoreESV_SV_EEEEENS4_13SM90_TMA_LOADENS4_14ComposedLayoutINS4_7SwizzleILi3ELi4ELi3EEENS4_18smem_ptr_flag_bitsILi32EEENSR_INS5_IJNSA_ILi8EEENSA_ILi32EEEEEENS5_IJS15_SB_EEEEEEEvNS4_8identityESY_S19_vS1A_EENS_8epilogue10collective18CollectiveEpilogueINS1C_23Sm100TmaWarpSpecializedILi4ELi2ELi16ELb1ELb0EEEJSG_NS5_IJNSR_ISE_SB_EENSR_IS15_SB_EEEEESH_SI_SH_SI_NS1C_6fusion15FusionCallbacksIS1G_NS1K_17LinearCombinationISH_fSH_fLNS_15FloatRoundStyleE2EEESG_S1J_JEEENS4_5SM1004TMEM4LOAD26SM100_TMEM_LOAD_16dp128b8xESY_S19_NS4_17SM75_U32x4_LDSM_NENS4_14SM90_TMA_STOREES19_NS4_17SM90_U32x4_STSM_NENS4_39AutoVectorizingCopyWithAssumedAlignmentILi128EEEEEEvvEEEEvNT_6ParamsE,@"STO_CUDA_ENTRY STV_DEFAULT"
_ZN7cutlass13device_kernelINS_4gemm6kernel13GemmUniversalIN4cute5tupleIJiiiiEEENS1_10collective13CollectiveMmaINS1_35MainloopSm100TmaUmmaWarpSpecializedILi2ELi2ELi4ENS5_IJNS4_1CILi1EEESB_SB_EEEEENS5_IJNSA_ILi64EEENSA_ILi128EEESF_EEENS_10tfloat32_tENS5_IJlSB_lEEESH_SI_NS4_8TiledMMAINS4_8MMA_AtomIJNS4_17SM100_MMA_TF32_SSISH_SH_fLi64ELi128ELNS4_4UMMA5MajorE0ELSN_0ELNSM_7ScaleInE0ELSO_0EEEEEENS4_6LayoutISC_NS5_IJNSA_ILi0EEESS_SS_EEEEENS5_IJNS4_10UnderscoreESV_SV_EEEEENS4_13SM90_TMA_LOADENS4_14ComposedLayoutINS4_7SwizzleILi3ELi4ELi3EEENS4_18smem_ptr_flag_bitsILi32EEENSR_INS5_IJNSA_ILi8EEENSA_ILi32EEEEEENS5_IJS15_SB_EEEEEEEvNS4_8identityESY_S19_vS1A_EENS_8epilogue10collective18CollectiveEpilogueINS1C_23Sm100TmaWarpSpecializedILi4ELi2ELi16ELb1ELb0EEEJSG_NS5_IJNSR_ISE_SB_EENSR_IS15_SB_EEEEESH_SI_SH_SI_NS1C_6fusion15FusionCallbacksIS1G_NS1K_17LinearCombinationISH_fSH_fLNS_15FloatRoundStyleE2EEESG_S1J_JEEENS4_5SM1004TMEM4LOAD26SM100_TMEM_LOAD_16dp128b8xESY_S19_NS4_17SM75_U32x4_LDSM_NENS4_14SM90_TMA_STOREES19_NS4_17SM90_U32x4_STSM_NENS4_39AutoVectorizingCopyWithAssumedAlignmentILi128EEEEEEvvEEEEvNT_6ParamsE:
[----:B------:R-:W1:Y:S01]  /*0000*/  LDC R1, c[0x0][0x37c] ;  /* 0x0000df00ff017b82 */ /* 0x000e620000000800 */
[----:B------:R-:W2:Y:S01]  /*0010*/  S2R R77, SR_TID.X ;  /* 0x00000000004d7919 */ /* 0x000ea20000002100 */
[----:B------:R-:W3:Y:S01]  /*0020*/  LDCU.64 UR8, c[0x0][0x890] ;  /* 0x00011200ff0877ac */ /* 0x000ee20008000a00 */
[----:B------:R-:W-:Y:S02]  /*0030*/  PRMT R64, RZ, 0x7610, R64 ;  /* 0x00007610ff407816 */ /* 0x000fe40000000040 */
[----:B------:R-:W-:Y:S01]  /*0040*/  ELECT P5, URZ, PT ;  /* 0x0000000000ff782f */ /* 0x000fe200038a0000 */
[----:B------:R-:W4:Y:S01]  /*0050*/  LDCU.64 UR52, c[0x0][0x358] ;  /* 0x00006b00ff3477ac */ /* 0x000f220008000a00 */
[----:B---3--:R-:W-:-:S04]  /*0060*/  UISETP.NE.U32.AND UP0, UPT, UR8, URZ, UPT ;  /* 0x000000ff0800728c */ /* 0x008fc8000bf05070 */
[----:B------:R-:W-:Y:S01]  /*0070*/  UISETP.NE.AND.EX UP0, UPT, UR9, URZ, UPT, UP0 ;  /* 0x000000ff0900728c */ /* 0x000fe2000bf05300 */
[----:B--2---:R-:W-:-:S05]  /*0080*/  SHF.R.U32.HI R69, RZ, 0x5, R77 ;  /* 0x00000005ff457819 */ /* 0x004fca000001164d */
[----:B------:R-:W2:Y:S02]  /*0090*/  SHFL.IDX PT, R0, R69, RZ, 0x1f ;  /* 0x00001fff45007589 */ /* 0x000ea400000e0000 */
[----:B--2---:R-:W-:Y:S01]  /*00a0*/  R2UR UR10, R0 ;  /* 0x00000000000a72ca */ /* 0x004fe200000e0000 */
[----:B-1--4-:R-:W-:-:S14]  /*00b0*/  BRA.U UP0, `(.L_x_0) ;  /* 0x00000001002c7547 */ /* 0x012fdc000b800000 */
[----:B------:R-:W1:Y:S02]  /*00c0*/  LDCU.64 UR4, c[0x0][0x888] ;  /* 0x00011100ff0477ac */ /* 0x000e640008000a00 */
[----:B-1----:R-:W-:-:S04]  /*00d0*/  UISETP.NE.U32.AND UP0, UPT, UR4, URZ, UPT ;  /* 0x000000ff0400728c */ /* 0x002fc8000bf05070 */
[----:B------:R-:W-:-:S09]  /*00e0*/  UISETP.NE.AND.EX UP0, UPT, UR5, URZ, UPT, UP0 ;  /* 0x000000ff0500728c */ /* 0x000fd2000bf05300 */
[----:B------:R-:W-:Y:S05]  /*00f0*/  BRA.U !UP0, `(.L_x_1) ;  /* 0x0000000108107547 */ /* 0x000fea000b800000 */
[----:B------:R-:W1:Y:S02]  /*0100*/  LDC.64 R2, c[0x0][0x888] ;  /* 0x00022200ff027b82 */ /* 0x000e640000000a00 */
[----:B-1----:R1:W5:Y:S01]  /*0110*/  LDG.E R35, desc[UR52][R2.64] ;  /* 0x0000003402237981 */ /* 0x002362000c1e1900 */
[----:B------:R-:W-:Y:S01]  /*0120*/  HFMA2 R64, -RZ, RZ, 0, 5.9604644775390625e-08 ;  /* 0x00000001ff407431 */ /* 0x000fe200000001ff */
[----:B------:R-:W-:Y:S05]  /*0130*/  BRA `(.L_x_0) ;  /* 0x00000000000c7947 */ /* 0x000fea0003800000 */
.L_x_1:
[----:B------:R-:W1:Y:S01]  /*0140*/  LDCU UR4, c[0x0][0x880] ;  /* 0x00011000ff0477ac */ /* 0x000e620008000800 */
[----:B------:R-:W-:Y:S01]  /*0150*/  HFMA2 R64, -RZ, RZ, 0, 5.9604644775390625e-08 ;  /* 0x00000001ff407431 */ /* 0x000fe200000001ff */
[----:B-1----:R-:W-:-:S07]  /*0160*/  MOV R35, UR4 ;  /* 0x0000000400237c02 */ /* 0x002fce0008000f00 */
.L_x_0:
[----:B------:R-:W2:Y:S02]  /*0170*/  LDCU.64 UR4, c[0x0][0x8b0] ;  /* 0x00011600ff0477ac */ /* 0x000ea40008000a00 */
[----:B--2---:R-:W-:-:S04]  /*0180*/  UISETP.NE.U32.AND UP0, UPT, UR4, URZ, UPT ;  /* 0x000000ff0400728c */ /* 0x004fc8000bf05070 */
[----:B------:R-:W-:-:S09]  /*0190*/  UISETP.NE.AND.EX UP0, UPT, UR5, URZ, UPT, UP0 ;  /* 0x000000ff0500728c */ /* 0x000fd2000bf05300 */
[----:B------:R-:W-:Y:S05]  /*01a0*/  BRA.U UP0, `(.L_x_2) ;  /* 0x0000000100247547 */ /* 0x000fea000b800000 */
[----:B------:R-:W2:Y:S02]  /*01b0*/  LDCU.64 UR4, c[0x0][0x8a8] ;  /* 0x00011500ff0477ac */ /* 0x000ea40008000a00 */
[----:B--2---:R-:W-:-:S04]  /*01c0*/  UISETP.NE.U32.AND UP0, UPT, UR4, URZ, UPT ;  /* 0x000000ff0400728c */ /* 0x004fc8000bf05070 */
[----:B------:R-:W-:-:S09]  /*01d0*/  UISETP.NE.AND.EX UP0, UPT, UR5, URZ, UPT, UP0 ;  /* 0x000000ff0500728c */ /* 0x000fd2000bf05300 */
[----:B------:R-:W-:Y:S05]  /*01e0*/  BRA.U !UP0, `(.L_x_3) ;  /* 0x00000001080c7547 */ /* 0x000fea000b800000 */
[----:B-1----:R-:W1:Y:S02]  /*01f0*/  LDC.64 R2, c[0x0][0x8a8] ;  /* 0x00022a00ff027b82 */ /* 0x002e640000000a00 */
[----:B-1----:R2:W5:Y:S01]  /*0200*/  LDG.E R33, desc[UR52][R2.64] ;  /* 0x0000003402217981 */ /* 0x002562000c1e1900 */
[----:B------:R-:W-:Y:S05]  /*0210*/  BRA `(.L_x_2) ;  /* 0x0000000000087947 */ /* 0x000fea0003800000 */
.L_x_3:
[----:B------:R-:W2:Y:S02]  /*0220*/  LDCU UR4, c[0x0][0x8a0] ;  /* 0x00011400ff0477ac */ /* 0x000ea40008000800 */
[----:B--2---:R-:W-:Y:S02]  /*0230*/  MOV R33, UR4 ;  /* 0x0000000400217c02 */ /* 0x004fe40008000f00 */
.L_x_2:
[----:B------:R-:W-:Y:S01]  /*0240*/  IMAD.U32 R0, RZ, RZ, UR10 ;  /* 0x0000000aff007e24 */ /* 0x000fe2000f8e00ff */
[----:B------:R-:W-:Y:S04]  /*0250*/  BSSY.RECONVERGENT B0, `(.L_x_4) ;  /* 0x000000c000007945 */ /* 0x000fe80003800200 */
[C---:B------:R-:W-:Y:S02]  /*0260*/  ISETP.NE.OR P1, PT, R0.reuse, 0x1, !P5 ;  /* 0x000000010000780c */ /* 0x040fe40006f25670 */
[----:B------:R-:W-:-:S11]  /*0270*/  ISETP.NE.OR P0, PT, R0, 0x3, !P5 ;  /* 0x000000030000780c */ /* 0x000fd60006f05670 */
[----:B------:R-:W-:Y:S05]  /*0280*/  @P1 BRA `(.L_x_5) ;  /* 0x0000000000201947 */ /* 0x000fea0003800000 */
[----:B------:R-:W3:Y:S02]  /*0290*/  LDCU.64 UR4, c[0x0][0x348] ;  /* 0x00006900ff0477ac */ /* 0x000ee40008000a00 */
[----:B---3--:R-:W-:Y:S02]  /*02a0*/  UIADD3 UR6, UP1, UPT, UR4, 0x80, URZ ;  /* 0x0000008004067890 */ /* 0x008fe4000ff3e0ff */
[----:B------:R-:W-:Y:S02]  /*02b0*/  UIADD3 UR4, UP0, UPT, UR4, 0x180, URZ ;  /* 0x0000018004047890 */ /* 0x000fe4000ff1e0ff */
[----:B------:R-:W-:Y:S02]  /*02c0*/  UIADD3.X UR7, UPT, UPT, URZ, UR5, URZ, UP1, !UPT ;  /* 0x00000005ff077290 */ /* 0x000fe40008ffe4ff */
[----:B------:R-:W-:-:S07]  /*02d0*/  UIADD3.X UR5, UPT, UPT, URZ, UR5, URZ, UP0, !UPT ;  /* 0x00000005ff057290 */ /* 0x000fce00087fe4ff */
[----:B------:R3:W-:Y:S02]  /*02e0*/  UTMACCTL.PF [UR6] ;  /* 0x00000000060079b9 */ /* 0x0007e40008040000 */
[----:B------:R3:W-:Y:S02]  /*02f0*/  UTMACCTL.PF [UR4] ;  /* 0x00000000040079b9 */ /* 0x0007e40008040000 */
[----:B---3--:R-:W-:Y:S01]  /*0300*/  NOP ;  /* 0x0000000000007918 */ /* 0x008fe20000000000 */
.L_x_5:
[----:B------:R-:W-:Y:S05]  /*0310*/  BSYNC.RECONVERGENT B0 ;  /* 0x0000000000007941 */ /* 0x000fea0003800200 */
.L_x_4:
[----:B------:R-:W-:Y:S04]  /*0320*/  BSSY.RECONVERGENT B0, `(.L_x_6) ;  /* 0x000000a000007945 */ /* 0x000fe80003800200 */
        /* <DEDUP_REMOVED lines=9> */
.L_x_7:
[----:B------:R-:W-:Y:S05]  /*03c0*/  BSYNC.RECONVERGENT B0 ;  /* 0x0000000000007941 */ /* 0x000fea0003800200 */
.L_x_6:
[----:B------:R-:W3:Y:S01]  /*03d0*/  LDCU.64 UR4, c[0x0][0x888] ;  /* 0x00011100ff0477ac */ /* 0x000ee20008000a00 */
[----:B------:R-:W-:Y:S02]  /*03e0*/  UISETP.EQ.U32.AND UP1, UPT, UR8, URZ, UPT ;  /* 0x000000ff0800728c */ /* 0x000fe4000bf22070 */
[----:B------:R-:W-:Y:S02]  /*03f0*/  UPLOP3.LUT UP2, UPT, UPT, UPT, UPT, 0x80, 0x8 ;  /* 0x000000000008789c */ /* 0x000fe40003f4f070 */
[----:B---3--:R-:W-:-:S04]  /*0400*/  UISETP.NE.U32.AND UP0, UPT, UR4, URZ, UPT ;  /* 0x000000ff0400728c */ /* 0x008fc8000bf05070 */
[----:B------:R-:W-:-:S04]  /*0410*/  UISETP.NE.AND.EX UP0, UPT, UR5, URZ, UPT, UP0 ;  /* 0x000000ff0500728c */ /* 0x000fc8000bf05300 */
[----:B------:R-:W-:-:S04]  /*0420*/  UISETP.EQ.OR.EX UP3, UPT, UR9, URZ, !UP0, UP1 ;  /* 0x000000ff0900728c */ /* 0x000fc8000c762710 */
[----:B------:R-:W-:-:S05]  /*0430*/  UP2UR UR44, UPR, URZ, 0x8 ;  /* 0x00000008ff2c7883 */ /* 0x000fca0008000000 */
[----:B------:R-:W-:Y:S07]  /*0440*/  BRA.U !UP3, `(.L_x_8) ;  /* 0x000000010b207547 */ /* 0x000fee000b800000 */
[----:B------:R-:W-:Y:S01]  /*0450*/  UISETP.NE.U32.AND UP2, UPT, UR8, URZ, UPT ;  /* 0x000000ff0800728c */ /* 0x000fe2000bf45070 */
[----:B-----5:R-:W-:Y:S01]  /*0460*/  FSETP.NEU.AND P0, PT, R35, RZ, PT ;  /* 0x000000ff2300720b */ /* 0x020fe20003f0d000 */
[----:B------:R-:W-:Y:S02]  /*0470*/  USEL UR4, URZ, 0xffffffff, UP0 ;  /* 0xffffffffff047887 */ /* 0x000fe40008000000 */
[----:B------:R-:W-:-:S10]  /*0480*/  UISETP.NE.AND.EX UP2, UPT, UR9, URZ, UPT, UP2 ;  /* 0x000000ff0900728c */ /* 0x000fd4000bf45320 */
[----:B------:R-:W-:Y:S01]  /*0490*/  VOTEU.ANY UP1, P0 ;  /* 0x0000000000ff7886 */ /* 0x000fe20000020100 */
[----:B------:R-:W-:-:S04]  /*04a0*/  @!UP2 USEL UR4, URZ, 0xffffffff, UP1 ;  /* 0xffffffffff04a887 */ /* 0x000fc80008800000 */
[----:B------:R-:W-:-:S04]  /*04b0*/  ULOP3.LUT UR4, UR4, 0x1, URZ, 0xc0, !UPT ;  /* 0x0000000104047892 */ /* 0x000fc8000f8ec0ff */
[----:B------:R-:W-:-:S11]  /*04c0*/  UISETP.NE.U32.AND UP2, UPT, UR4, 0x1, UPT ;  /* 0x000000010400788c */ /* 0x000fd6000bf45070 */
.L_x_8:
[----:B-12---:R-:W1:Y:S01]  /*04d0*/  SHFL.IDX PT, R2, R69, RZ, 0x1f ;  /* 0x00001fff45027589 */ /* 0x006e6200000e0000 */
[----:B------:R-:W-:-:S04]  /*04e0*/  UISETP.NE.AND UP1, UPT, UR10, 0x2, UPT ;  /* 0x000000020a00788c */ /* 0x000fc8000bf25270 */
[----:B------:R-:W-:Y:S01]  /*04f0*/  USEL UR21, URZ, 0x1, UP1 ;  /* 0x00000001ff157887 */ /* 0x000fe20008800000 */
[----:B-1----:R-:W-:-:S13]  /*0500*/  ISETP.NE.AND P0, PT, R2, RZ, PT ;  /* 0x000000ff0200720c */ /* 0x002fda0003f05270 */
[----:B------:R-:W-:Y:S05]  /*0510*/  @P0 BRA `(.L_x_9) ;  /* 0x0000000000380947 */ /* 0x000fea0003800000 */
[----:B------:R-:W1:Y:S01]  /*0520*/  S2UR UR4, SR_CgaCtaId ;  /* 0x00000000000479c3 */ /* 0x000e620000008800 */
[----:B------:R-:W-:Y:S01]  /*0530*/  UMOV UR5, 0x400 ;  /* 0x0000040000057882 */ /* 0x000fe20000000000 */
[----:B------:R-:W-:Y:S01]  /*0540*/  UMOV UR6, 0x1 ;  /* 0x0000000100067882 */ /* 0x000fe20000000000 */
[----:B------:R-:W-:Y:S01]  /*0550*/  ELECT P0, URZ, PT ;  /* 0x0000000000ff782f */ /* 0x000fe20003800000 */
[----:B------:R-:W-:-:S04]  /*0560*/  UIADD3 UR6, UPT, UPT, -UR6, 0x100000, URZ ;  /* 0x0010000006067890 */ /* 0x000fc8000fffe1ff */
[----:B------:R-:W-:Y:S02]  /*0570*/  USHF.L.U32 UR7, UR6, 0xb, URZ ;  /* 0x0000000b06077899 */ /* 0x000fe400080006ff */
[----:B------:R-:W-:Y:S02]  /*0580*/  USHF.L.U32 UR6, UR6, 0x1, URZ ;  /* 0x0000000106067899 */ /* 0x000fe400080006ff */
[----:B-1----:R-:W-:Y:S01]  /*0590*/  ULEA UR4, UR4, UR5, 0x18 ;  /* 0x0000000504047291 */ /* 0x002fe2000f8ec0ff */
[----:B------:R-:W1:Y:S11]  /*05a0*/  FENCE.VIEW.ASYNC.S ;  /* 0x00000000000073c6 */ /* 0x000e760000000000 */
[----:B-1----:R1:W2:Y:S01]  /*05b0*/  SYNCS.EXCH.64 URZ, [UR4], UR6 ;  /* 0x0000000604ff75b2 */ /* 0x0022a20008000100 */
[----:B------:R1:W3:Y:S01]  /*05c0*/  SYNCS.EXCH.64 URZ, [UR4+0x10], UR6 ;  /* 0x0000100604ff75b2 */ /* 0x0002e20008000100 */
[----:B------:R1:W4:Y:S01]  /*05d0*/  SYNCS.EXCH.64 URZ, [UR4+0x8], UR6 ;  /* 0x0000080604ff75b2 */ /* 0x0003220008000100 */
[----:B------:R1:W1:Y:S01]  /*05e0*/  SYNCS.EXCH.64 URZ, [UR4+0x18], UR6 ;  /* 0x0000180604ff75b2 */ /* 0x0002620008000100 */
[----:B------:R-:W-:Y:S01]  /*05f0*/  NOP ;  /* 0x0000000000007918 */ /* 0x000fe20000000000 */
.L_x_9:
[----:B------:R-:W2:Y:S01]  /*0600*/  SHFL.IDX PT, R2, R69, RZ, 0x1f ;  /* 0x00001fff45027589 */ /* 0x000ea200000e0000 */
[----:B------:R-:W-:Y:S01]  /*0610*/  NOP ;  /* 0x0000000000007918 */ /* 0x000fe20000000000 */
[----:B--2---:R-:W-:-:S13]  /*0620*/  ISETP.NE.AND P0, PT, R2, 0x1, PT ;  /* 0x000000010200780c */ /* 0x004fda0003f05270 */
[----:B------:R-:W-:Y:S05]  /*0630*/  @P0 BRA `(.L_x_10) ;  /* 0x0000000000580947 */ /* 0x000fea0003800000 */
[----:B-1----:R-:W1:Y:S01]  /*0640*/  S2UR UR4, SR_CgaCtaId ;  /* 0x00000000000479c3 */ /* 0x002e620000008800 */
[----:B------:R-:W-:Y:S01]  /*0650*/  UMOV UR5, 0x400 ;  /* 0x0000040000057882 */ /* 0x000fe20000000000 */
[----:B------:R-:W-:Y:S01]  /*0660*/  UMOV UR8, 0x20 ;  /* 0x0000002000087882 */ /* 0x000fe20000000000 */
[----:B------:R-:W-:Y:S01]  /*0670*/  UMOV UR6, 0x80 ;  /* 0x0000008000067882 */ /* 0x000fe20000000000 */
[----:B------:R-:W-:-:S04]  /*0680*/  UIADD3 UR8, UPT, UPT, -UR8, 0x100000, URZ ;  /* 0x0010000008087890 */ /* 0x000fc8000fffe1ff */
[----:B------:R-:W-:Y:S02]  /*0690*/  USHF.L.U32 UR9, UR8, 0xb, URZ ;  /* 0x0000000b08097899 */ /* 0x000fe400080006ff */
[----:B------:R-:W-:Y:S02]  /*06a0*/  USHF.L.U32 UR8, UR8, 0x1, URZ ;  /* 0x0000000108087899 */ /* 0x000fe400080006ff */
[----:B------:R-:W-:-:S04]  /*06b0*/  UIADD3 UR6, UPT, UPT, -UR6, 0x100000, URZ ;  /* 0x0010000006067890 */ /* 0x000fc8000fffe1ff */
[----:B------:R-:W-:Y:S02]  /*06c0*/  USHF.L.U32 UR7, UR6, 0xb, URZ ;  /* 0x0000000b06077899 */ /* 0x000fe400080006ff */
[----:B------:R-:W-:Y:S01]  /*06d0*/  USHF.L.U32 UR6, UR6, 0x1, URZ ;  /* 0x0000000106067899 */ /* 0x000fe200080006ff */
[----:B------:R-:W-:Y:S01]  /*06e0*/  ELECT P0, URZ, PT ;  /* 0x0000000000ff782f */ /* 0x000fe20003800000 */
[----:B-1----:R-:W-:Y:S01]  /*06f0*/  ULEA UR4, UR4, UR5, 0x18 ;  /* 0x0000000504047291 */ /* 0x002fe2000f8ec0ff */
[----:B------:R-:W1:Y:S11]  /*0700*/  FENCE.VIEW.ASYNC.S ;  /* 0x00000000000073c6 */ /* 0x000e760000000000 */
[----:B-1----:R2:W1:Y:S01]  /*0710*/  SYNCS.EXCH.64 URZ, [UR4+0x20], UR8 ;  /* 0x0000200804ff75b2 */ /* 0x0024620008000100 */
[----:B------:R2:W1:Y:S01]  /*0720*/  SYNCS.EXCH.64 URZ, [UR4+0x40], UR6 ;  /* 0x0000400604ff75b2 */ /* 0x0004620008000100 */
[----:B------:R2:W1:Y:S01]  /*0730*/  SYNCS.EXCH.64 URZ, [UR4+0x28], UR8 ;  /* 0x0000280804ff75b2 */ /* 0x0004620008000100 */
[----:B------:R2:W1:Y:S01]  /*0740*/  SYNCS.EXCH.64 URZ, [UR4+0x48], UR6 ;  /* 0x0000480604ff75b2 */ /* 0x0004620008000100 */
[----:B------:R2:W1:Y:S01]  /*0750*/  SYNCS.EXCH.64 URZ, [UR4+0x30], UR8 ;  /* 0x0000300804ff75b2 */ /* 0x0004620008000100 */
[----:B------:R2:W1:Y:S01]  /*0760*/  SYNCS.EXCH.64 URZ, [UR4+0x50], UR6 ;  /* 0x0000500604ff75b2 */ /* 0x0004620008000100 */
[----:B------:R2:W1:Y:S01]  /*0770*/  SYNCS.EXCH.64 URZ, [UR4+0x38], UR8 ;  /* 0x0000380804ff75b2 */ /* 0x0004620008000100 */
[----:B------:R2:W1:Y:S02]  /*0780*/  SYNCS.EXCH.64 URZ, [UR4+0x58], UR6 ;  /* 0x0000580604ff75b2 */ /* 0x0004640008000100 */
[----:B--2---:R-:W-:Y:S01]  /*0790*/  NOP ;  /* 0x0000000000007918 */ /* 0x004fe20000000000 */
.L_x_10:
[----:B------:R-:W2:Y:S01]  /*07a0*/  SHFL.IDX PT, R2, R69, RZ, 0x1f ;  /* 0x00001fff45027589 */ /* 0x000ea200000e0000 */
[----:B------:R-:W-:Y:S01]  /*07b0*/  NOP ;  /* 0x0000000000007918 */ /* 0x000fe20000000000 */
[----:B--2---:R-:W-:-:S13]  /*07c0*/  ISETP.NE.AND P0, PT, R2, 0x3, PT ;  /* 0x000000030200780c */ /* 0x004fda0003f05270 */
[----:B------:R-:W-:Y:S05]  /*07d0*/  @P0 BRA `(.L_x_11) ;  /* 0x0000000000300947 */ /* 0x000fea0003800000 */
[----:B-1----:R-:W1:Y:S01]  /*07e0*/  S2UR UR6, SR_CgaCtaId ;  /* 0x00000000000679c3 */ /* 0x002e620000008800 */
[----:B------:R-:W-:Y:S01]  /*07f0*/  UMOV UR4, 0x400 ;  /* 0x0000040000047882 */ /* 0x000fe20000000000 */
[----:B------:R-:W-:Y:S01]  /*0800*/  UMOV UR5, 0x20 ;  /* 0x0000002000057882 */ /* 0x000fe20000000000 */
[----:B------:R-:W-:Y:S01]  /*0810*/  ELECT P0, URZ, PT ;  /* 0x0000000000ff782f */ /* 0x000fe20003800000 */
[----:B-1----:R-:W-:Y:S02]  /*0820*/  ULEA UR6, UR6, UR4, 0x18 ;  /* 0x0000000406067291 */ /* 0x002fe4000f8ec0ff */
[----:B------:R-:W-:-:S04]  /*0830*/  UIADD3 UR4, UPT, UPT, -UR5, 0x100000, URZ ;  /* 0x0010000005047890 */ /* 0x000fc8000fffe1ff */
[----:B------:R-:W-:Y:S02]  /*0840*/  USHF.L.U32 UR5, UR4, 0xb, URZ ;  /* 0x0000000b04057899 */ /* 0x000fe400080006ff */
[----:B------:R-:W-:Y:S01]  /*0850*/  USHF.L.U32 UR4, UR4, 0x1, URZ ;  /* 0x0000000104047899 */ /* 0x000fe200080006ff */
[----:B------:R-:W1:Y:S11]  /*0860*/  FENCE.VIEW.ASYNC.S ;  /* 0x00000000000073c6 */ /* 0x000e760000000000 */
[----:B-1----:R2:W1:Y:S01]  /*0870*/  SYNCS.EXCH.64 URZ, [UR6+0x60], UR4 ;  /* 0x0000600406ff75b2 */ /* 0x0024620008000100 */
[----:B------:R2:W1:Y:S02]  /*0880*/  SYNCS.EXCH.64 URZ, [UR6+0x68], UR4 ;  /* 0x0000680406ff75b2 */ /* 0x0004640008000100 */
[----:B--2---:R-:W-:Y:S01]  /*0890*/  NOP ;  /* 0x0000000000007918 */ /* 0x004fe20000000000 */
.L_x_11:
[----:B------:R-:W2:Y:S01]  /*08a0*/  SHFL.IDX PT, R2, R69, RZ, 0x1f ;  /* 0x00001fff45027589 */ /* 0x000ea200000e0000 */
[----:B------:R-:W-:Y:S01]  /*08b0*/  NOP ;  /* 0x0000000000007918 */ /* 0x000fe20000000000 */
[----:B--2---:R-:W-:-:S13]  /*08c0*/  ISETP.NE.AND P0, PT, R2, 0x4, PT ;  /* 0x000000040200780c */ /* 0x004fda0003f05270 */
[----:B------:R-:W-:Y:S05]  /*08d0*/  @P0 BRA `(.L_x_12) ;  /* 0x00000000004c0947 */ /* 0x000fea0003800000 */
[----:B-1----:R-:W1:Y:S01]  /*08e0*/  S2UR UR6, SR_CgaCtaId ;  /* 0x00000000000679c3 */ /* 0x002e620000008800 */
[----:B------:R-:W-:Y:S01]  /*08f0*/  UMOV UR4, 0x100 ;  /* 0x0000010000047882 */ /* 0x000fe20000000000 */
[----:B------:R-:W-:Y:S01]  /*0900*/  UMOV UR5, 0x400 ;  /* 0x0000040000057882 */ /* 0x000fe20000000000 */
[----:B------:R-:W-:Y:S01]  /*0910*/  USEL UR4, UR4, 0xe0, UP2 ;  /* 0x000000e004047887 */ /* 0x000fe20009000000 */
[----:B------:R-:W-:Y:S01]  /*0920*/  UMOV UR8, 0x1 ;  /* 0x0000000100087882 */ /* 0x000fe20000000000 */
[----:B------:R-:W-:Y:S01]  /*0930*/  ELECT P0, URZ, PT ;  /* 0x0000000000ff782f */ /* 0x000fe20003800000 */
[----:B------:R-:W-:-:S04]  /*0940*/  UIADD3 UR8, UPT, UPT, -UR8, 0x100000, URZ ;  /* 0x0010000008087890 */ /* 0x000fc8000fffe1ff */
[----:B------:R-:W-:Y:S02]  /*0950*/  USHF.L.U32 UR9, UR8, 0xb, URZ ;  /* 0x0000000b08097899 */ /* 0x000fe400080006ff */
[----:B------:R-:W-:Y:S02]  /*0960*/  USHF.L.U32 UR8, UR8, 0x1, URZ ;  /* 0x0000000108087899 */ /* 0x000fe400080006ff */
[----:B-1----:R-:W-:Y:S02]  /*0970*/  ULEA UR6, UR6, UR5, 0x18 ;  /* 0x0000000506067291 */ /* 0x002fe4000f8ec0ff */
[----:B------:R-:W-:-:S04]  /*0980*/  UIADD3 UR4, UPT, UPT, -UR4, 0x100000, URZ ;  /* 0x0010000004047890 */ /* 0x000fc8000fffe1ff */
[----:B------:R-:W-:Y:S02]  /*0990*/  USHF.L.U32 UR5, UR4, 0xb, URZ ;  /* 0x0000000b04057899 */ /* 0x000fe400080006ff */
[----:B------:R-:W-:Y:S01]  /*09a0*/  USHF.L.U32 UR4, UR4, 0x1, URZ ;  /* 0x0000000104047899 */ /* 0x000fe200080006ff */
[----:B------:R-:W1:Y:S03]  /*09b0*/  FENCE.VIEW.ASYNC.S ;  /* 0x00000000000073c6 */ /* 0x000e660000000000 */
[----:B-1----:R2:W1:Y:S08]  /*09c0*/  SYNCS.EXCH.64 URZ, [UR6+0x70], UR8 ;  /* 0x0000700806ff75b2 */ /* 0x0024700008000100 */
[----:B------:R2:W1:Y:S01]  /*09d0*/  SYNCS.EXCH.64 URZ, [UR6+0x80], UR4 ;  /* 0x0000800406ff75b2 */ /* 0x0004620008000100 */
[----:B------:R2:W1:Y:S01]  /*09e0*/  SYNCS.EXCH.64 URZ, [UR6+0x78], UR8 ;  /* 0x0000780806ff75b2 */ /* 0x0004620008000100 */
[----:B------:R2:W1:Y:S02]  /*09f0*/  SYNCS.EXCH.64 URZ, [UR6+0x88], UR4 ;  /* 0x0000880406ff75b2 */ /* 0x0004640008000100 */
[----:B--2---:R-:W-:Y:S01]  /*0a00*/  NOP ;  /* 0x0000000000007918 */ /* 0x004fe20000000000 */
.L_x_12:
        /* <DEDUP_REMOVED lines=26> */
.L_x_13:
        /* <DEDUP_REMOVED lines=13> */
[----:B-1----:R2:W1:Y:S01]  /*0c80*/  SYNCS.EXCH.64 URZ, [UR4+0xd0], UR6 ;  /* 0x0000d00604ff75b2 */ /* 0x0024620008000100 */
[----:B------:R2:W1:Y:S01]  /*0c90*/  SYNCS.EXCH.64 URZ, [UR4+0xe0], UR6 ;  /* 0x0000e00604ff75b2 */ /* 0x0004620008000100 */
[----:B------:R2:W1:Y:S01]  /*0ca0*/  SYNCS.EXCH.64 URZ, [UR4+0xd8], UR6 ;  /* 0x0000d80604ff75b2 */ /* 0x0004620008000100 */
[----:B------:R2:W1:Y:S02]  /*0cb0*/  SYNCS.EXCH.64 URZ, [UR4+0xe8], UR6 ;  /* 0x0000e80604ff75b2 */ /* 0x0004640008000100 */
[----:B--2---:R-:W-:Y:S01]  /*0cc0*/  NOP ;  /* 0x0000000000007918 */ /* 0x004fe20000000000 */
.L_x_14:
[----:B------:R-:W2:Y:S01]  /*0cd0*/  S2UR UR5, SR_CTAID.X ;  /* 0x00000000000579c3 */ /* 0x000ea20000002500 */
[----:B------:R-:W-:-:S05]  /*0ce0*/  CS2R.32 R63, SR_CgaSize ;  /* 0x00000000003f7805 */ /* 0x000fca0000008a00 */
[----:B------:R-:W-:-:S05]  /*0cf0*/  IMAD R63, R63, -0xa0, RZ ;  /* 0xffffff603f3f7824 */ /* 0x000fca00078e02ff */
[----:B-1----:R-:W-:-:S14]  /*0d00*/  R2UR UR7, R63 ;  /* 0x000000003f0772ca */ /* 0x002fdc00000e0000 */
[----:B------:R-:W1:Y:S01]  /*0d10*/  LDCU UR7, c[0x0][UR7+0x2b0] ;  /* 0x00005600070777ac */ /* 0x000e620008000800 */
[----:B------:R-:W-:Y:S01]  /*0d20*/  NOP ;  /* 0x0000000000007918 */ /* 0x000fe20000000000 */
[----:B------:R-:W-:-:S05]  /*0d30*/  CS2R.32 R63, SR_CgaSize ;  /* 0x00000000003f7805 */ /* 0x000fca0000008a00 */
[----:B------:R-:W-:-:S05]  /*0d40*/  IMAD R63, R63, -0xa0, RZ ;  /* 0xffffff603f3f7824 */ /* 0x000fca00078e02ff */
[----:B------:R-:W-:-:S14]  /*0d50*/  R2UR UR6, R63 ;  /* 0x000000003f0672ca */ /* 0x000fdc00000e0000 */
[----:B------:R-:W3:Y:S01]  /*0d60*/  LDCU UR6, c[0x0][UR6+0x2b4] ;  /* 0x00005680060677ac */ /* 0x000ee20008000800 */
[----:B------:R-:W4:Y:S08]  /*0d70*/  S2UR UR4, SR_CTAID.Y ;  /* 0x00000000000479c3 */ /* 0x000f300000002600 */
[----:B------:R-:W3:Y:S01]  /*0d80*/  LDC R10, c[0x0][0xb24] ;  /* 0x0002c900ff0a7b82 */ /* 0x000ee20000000800 */
[----:B--2---:R-:W-:-:S02]  /*0d90*/  I2FP.F32.U32 R63, UR5 ;  /* 0x00000005003f7c45 */ /* 0x004fc40008201000 */
[----:B------:R-:W-:-:S05]  /*0da0*/  CS2R.32 R3, SR_CgaSize ;  /* 0x0000000000037805 */ /* 0x000fca0000008a00 */
[----:B------:R-:W-:-:S06]  /*0db0*/  IMAD R3, R3, -0xa0, RZ ;  /* 0xffffff6003037824 */ /* 0x000fcc00078e02ff */
[----:B------:R-:W2:Y:S01]  /*0dc0*/  LDC R3, c[0x0][R3+0x2a0] ;  /* 0x0000a80003037b82 */ /* 0x000ea20000000800 */
[----:B------:R-:W-:Y:S01]  /*0dd0*/  MOV R15, UR5 ;  /* 0x00000005000f7c02 */ /* 0x000fe20008000f00 */
[----:B-1----:R-:W-:Y:S01]  /*0de0*/  FMUL R63, R63, UR7 ;  /* 0x000000073f3f7c20 */ /* 0x002fe20008400000 */
[----:B----4-:R-:W-:Y:S02]  /*0df0*/  I2FP.F32.U32 R62, UR4 ;  /* 0x00000004003e7c45 */ /* 0x010fe40008201000 */
[----:B------:R-:W-:-:S05]  /*0e00*/  CS2R.32 R2, SR_CgaSize ;  /* 0x0000000000027805 */ /* 0x000fca0000008a00 */
[----:B------:R-:W-:-:S06]  /*0e10*/  IMAD R2, R2, -0xa0, RZ ;  /* 0xffffff6002027824 */ /* 0x000fcc00078e02ff */
[----:B------:R-:W1:Y:S01]  /*0e20*/  LDC R2, c[0x0][R2+0x2a4] ;  /* 0x0000a90002027b82 */ /* 0x000e620000000800 */
[----:B------:R-:W-:Y:S01]  /*0e30*/  MOV R14, UR4 ;  /* 0x00000004000e7c02 */ /* 0x000fe20008000f00 */
[----:B------:R-:W4:Y:S01]  /*0e40*/  F2I.U32.TRUNC.NTZ R63, R63 ;  /* 0x0000003f003f7305 */ /* 0x000f22000020f000 */
[----:B---3--:R-:W-:-:S05]  /*0e50*/  FMUL R62, R62, UR6 ;  /* 0x000000063e3e7c20 */ /* 0x008fca0008400000 */
[----:B------:R-:W-:Y:S01]  /*0e60*/  BAR.SYNC.DEFER_BLOCKING 0x0 ;  /* 0x0000000000007b1d */ /* 0x000fe20000010000 */
[----:B------:R-:W-:-:S05]  /*0e70*/  ISETP.GE.AND P0, PT, R10, 0x1, PT ;  /* 0x000000010a00780c */ /* 0x000fca0003f06270 */
[----:B------:R-:W3:Y:S02]  /*0e80*/  F2I.U32.TRUNC.NTZ R62, R62 ;  /* 0x0000003e003e7305 */ /* 0x000ee4000020f000 */
[----:B------:R-:W1:Y:S01]  /*0e90*/  S2UR UR60, SR_CTAID.Z ;  /* 0x00000000003c79c3 */ /* 0x000e620000002700 */
[----:B----4-:R-:W-:-:S05]  /*0ea0*/  IADD3 R63, PT, PT, -R63, RZ, RZ ;  /* 0x000000ff3f3f7210 */ /* 0x010fca0007ffe1ff */
[----:B--2---:R-:W-:Y:S01]  /*0eb0*/  IMAD R63, R3, R63, UR5 ;  /* 0x00000005033f7e24 */ /* 0x004fe2000f8e023f */
[----:B---3--:R-:W-:-:S05]  /*0ec0*/  IADD3 R62, PT, PT, -R62, RZ, RZ ;  /* 0x000000ff3e3e7210 */ /* 0x008fca0007ffe1ff */
[----:B-1----:R-:W-:Y:S01]  /*0ed0*/  IMAD R62, R2, R62, UR4 ;  /* 0x00000004023e7e24 */ /* 0x002fe2000f8e023e */
[----:B------:R-:W-:Y:S06]  /*0ee0*/  @!P0 BRA `(.L_x_15) ;  /* 0x0000000000b88947 */ /* 0x000fec0003800000 */
[----:B------:R-:W1:Y:S01]  /*0ef0*/  LDC.64 R4, c[0x0][0xb18] ;  /* 0x0002c600ff047b82 */ /* 0x000e620000000a00 */
[----:B------:R-:W-:-:S07]  /*0f00*/  ISETP.NE.AND P0, PT, R10, 0x1, PT ;  /* 0x000000010a00780c */ /* 0x000fce0003f05270 */
[----:B------:R-:W2:Y:S08]  /*0f10*/  LDC R9, c[0x0][0xb0c] ;  /* 0x0002c300ff097b82 */ /* 0x000eb00000000800 */
[----:B------:R-:W3:Y:S08]  /*0f20*/  LDC R12, c[0x0][0x370] ;  /* 0x0000dc00ff0c7b82 */ /* 0x000ef00000000800 */
[----:B------:R-:W4:Y:S01]  /*0f30*/  LDC R11, c[0x0][0x374] ;  /* 0x0000dd00ff0b7b82 */ /* 0x000f220000000800 */
[----:B-1----:R-:W-:-:S07]  /*0f40*/  ISETP.NE.AND P1, PT, R4, 0x1, PT ;  /* 0x000000010400780c */ /* 0x002fce0003f25270 */
[----:B------:R-:W3:Y:S01]  /*0f50*/  LDC.64 R6, c[0x0][0xb10] ;  /* 0x0002c400ff067b82 */ /* 0x000ee20000000a00 */
[----:B--2---:R-:W-:-:S07]  /*0f60*/  ISETP.NE.AND P2, PT, R9, 0x1, PT ;  /* 0x000000010900780c */ /* 0x004fce0003f45270 */
[----:B------:R-:W1:Y:S08]  /*0f70*/  LDC R8, c[0x0][0xb20] ;  /* 0x0002c800ff087b82 */ /* 0x000e700000000800 */
[----:B------:R-:W2:Y:S01]  /*0f80*/  LDC.64 R2, c[0x0][0xb28] ;  /* 0x0002ca00ff027b82 */ /* 0x000ea20000000a00 */
[----:B----4-:R-:W-:-:S04]  /*0f90*/  IMAD.HI.U32 R13, R11, R5, RZ ;  /* 0x000000050b0d7227 */ /* 0x010fc800078e00ff */
[----:B------:R-:W-:-:S04]  /*0fa0*/  IMAD.HI.U32 R5, R14, R5, RZ ;  /* 0x000000050e057227 */ /* 0x000fc800078e00ff */
[----:B---3--:R-:W-:-:S05]  /*0fb0*/  IMAD.HI.U32 R16, R12, R6, RZ ;  /* 0x000000060c107227 */ /* 0x008fca00078e00ff */
[-C--:B------:R-:W-:Y:S01]  /*0fc0*/  @P2 SHF.R.U32.HI R12, RZ, R7.reuse, R16 ;  /* 0x00000007ff0c2219 */ /* 0x080fe20000011610 */
[----:B------:R-:W-:Y:S01]  /*0fd0*/  IMAD.HI.U32 R16, R15, R6, RZ ;  /* 0x000000060f107227 */ /* 0x000fe200078e00ff */
[-C--:B-1----:R-:W-:Y:S02]  /*0fe0*/  @P1 SHF.R.U32.HI R11, RZ, R8.reuse, R13 ;  /* 0x00000008ff0b1219 */ /* 0x082fe4000001160d */
[----:B------:R-:W-:Y:S02]  /*0ff0*/  SHF.R.U32.HI R5, RZ, R8, R5 ;  /* 0x00000008ff057219 */ /* 0x000fe40000011605 */
[----:B------:R-:W-:Y:S02]  /*1000*/  SHF.R.U32.HI R16, RZ, R7, R16 ;  /* 0x00000007ff107219 */ /* 0x000fe40000011610 */
[----:B------:R-:W-:Y:S01]  /*1010*/  SEL R5, R14, R5, !P1 ;  /* 0x000000050e057207 */ /* 0x000fe20004800000 */
[----:B--2---:R-:W-:Y:S01]  /*1020*/  IMAD.HI.U32 R13, R11, R2, RZ ;  /* 0x000000020b0d7227 */ /* 0x004fe200078e00ff */
[----:B------:R-:W-:-:S03]  /*1030*/  SEL R16, R15, R16, !P2 ;  /* 0x000000100f107207 */ /* 0x000fc60005000000 */
[----:B------:R-:W-:Y:S01]  /*1040*/  IMAD.HI.U32 R6, R12, R2, RZ ;  /* 0x000000020c067227 */ /* 0x000fe200078e00ff */
[----:B------:R-:W-:-:S04]  /*1050*/  @P0 SHF.R.U32.HI R11, RZ, R3, R13 ;  /* 0x00000003ff0b0219 */ /* 0x000fc8000001160d */
[----:B------:R-:W-:Y:S01]  /*1060*/  @P0 SHF.R.U32.HI R12, RZ, R3, R6 ;  /* 0x00000003ff0c0219 */ /* 0x000fe20000011606 */
[----:B------:R-:W-:-:S04]  /*1070*/  IMAD R11, R11, R10, RZ ;  /* 0x0000000a0b0b7224 */ /* 0x000fc800078e02ff */
[----:B------:R-:W-:Y:S01]  /*1080*/  IMAD R6, R12, R10, RZ ;  /* 0x0000000a0c067224 */ /* 0x000fe200078e02ff */
[----:B------:R-:W-:-:S04]  /*1090*/  ISETP.GE.AND P1, PT, R5, R11, PT ;  /* 0x0000000b0500720c */ /* 0x000fc80003f26270 */
[----:B------:R-:W-:Y:S01]  /*10a0*/  ISETP.GE.OR P1, PT, R16, R6, P1 ;  /* 0x000000061000720c */ /* 0x000fe20000f26670 */
[----:B------:R-:W-:-:S05]  /*10b0*/  IMAD.HI.U32 R6, R5, R2, RZ ;  /* 0x0000000205067227 */ /* 0x000fca00078e00ff */
[----:B------:R-:W-:-:S04]  /*10c0*/  SHF.R.U32.HI R6, RZ, R3, R6 ;  /* 0x00000003ff067219 */ /* 0x000fc80000011606 */
[----:B------:R-:W-:-:S03]  /*10d0*/  SEL R6, R5, R6, !P0 ;  /* 0x0000000605067207 */ /* 0x000fc60004000000 */
[----:B------:R-:W-:Y:S01]  /*10e0*/  @!P1 IMAD.HI.U32 R7, R16, R2, RZ ;  /* 0x0000000210079227 */ /* 0x000fe200078e00ff */
[----:B------:R-:W-:-:S04]  /*10f0*/  IADD3 R2, PT, PT, -R6, RZ, RZ ;  /* 0x000000ff06027210 */ /* 0x000fc80007ffe1ff */
[----:B------:R-:W-:Y:S01]  /*1100*/  @!P1 SHF.R.U32.HI R3, RZ, R3, R7 ;  /* 0x00000003ff039219 */ /* 0x000fe20000011607 */
[----:B------:R-:W-:Y:S01]  /*1110*/  IMAD R2, R10, R2, R5 ;  /* 0x000000020a027224 */ /* 0x000fe200078e0205 */
[----:B------:R-:W-:Y:S02]  /*1120*/  IADD3 R7, PT, PT, -R5, RZ, RZ ;  /* 0x000000ff05077210 */ /* 0x000fe40007ffe1ff */
[----:B------:R-:W-:-:S03]  /*1130*/  @!P1 SEL R3, R16, R3, !P0 ;  /* 0x0000000310039207 */ /* 0x000fc60004000000 */
[----:B------:R-:W-:Y:S02]  /*1140*/  IMAD R7, R4, R7, R14 ;  /* 0x0000000704077224 */ /* 0x000fe400078e020e */
[--C-:B------:R-:W-:Y:S02]  /*1150*/  @!P1 IMAD.IADD R6, R6, 0x1, -R3.reuse ;  /* 0x0000000106069824 */ /* 0x100fe400078e0a03 */
[----:B------:R-:W-:Y:S01]  /*1160*/  @!P1 IMAD R3, R2, R12, R3 ;  /* 0x0000000c02039224 */ /* 0x000fe200078e0203 */
[----:B------:R-:W-:Y:S01]  /*1170*/  IADD3 R2, PT, PT, -R16, RZ, RZ ;  /* 0x000000ff10027210 */ /* 0x000fe20007ffe1ff */
[----:B------:R-:W-:Y:S02]  /*1180*/  @!P1 IMAD R5, R6, R10, R16 ;  /* 0x0000000a06059224 */ /* 0x000fe400078e0210 */
[----:B------:R-:W-:Y:S02]  /*1190*/  @!P1 IMAD.MOV.U32 R16, RZ, RZ, R3 ;  /* 0x000000ffff109224 */ /* 0x000fe400078e0003 */
[----:B------:R-:W-:-:S02]  /*11a0*/  IMAD R2, R9, R2, R15 ;  /* 0x0000000209027224 */ /* 0x000fc400078e020f */
[----:B------:R-:W-:Y:S02]  /*11b0*/  IMAD R14, R5, R4, R7 ;  /* 0x00000004050e7224 */ /* 0x000fe400078e0207 */
[----:B------:R-:W-:Y:S02]  /*11c0*/  IMAD R15, R16, R9, R2 ;  /* 0x00000009100f7224 */ /* 0x000fe400078e0202 */
.L_x_15:
[----:B------:R-:W1:Y:S01]  /*11d0*/  LDCU UR4, c[0x0][0xb30] ;  /* 0x00016600ff0477ac */ /* 0x000e620008000800 */
[----:B------:R-:W2:Y:S08]  /*11e0*/  S2UR UR45, SR_CgaCtaId ;  /* 0x00000000002d79c3 */ /* 0x000eb00000008800 */
[----:B------:R-:W3:Y:S01]  /*11f0*/  LDC R26, c[0x0][0xb24] ;  /* 0x0002c900ff1a7b82 */ /* 0x000ee20000000800 */
[----:B-1----:R-:W-:-:S09]  /*1200*/  UISETP.NE.AND UP1, UPT, UR4, 0x1, UPT ;  /* 0x000000010400788c */ /* 0x002fd2000bf25270 */
[----:B--2---:R-:W-:Y:S05]  /*1210*/  BRA.U UP1, `(.L_x_16) ;  /* 0x0000000101407547 */ /* 0x004fea000b800000 */
[----:B------:R-:W1:Y:S08]  /*1220*/  LDC.64 R4, c[0x0][0xb10] ;  /* 0x0002c400ff047b82 */ /* 0x000e700000000a00 */
[----:B------:R-:W2:Y:S08]  /*1230*/  LDC.64 R2, c[0x0][0xb18] ;  /* 0x0002c600ff027b82 */ /* 0x000eb00000000a00 */
[----:B------:R-:W4:Y:S08]  /*1240*/  LDC R6, c[0x0][0xb20] ;  /* 0x0002c800ff067b82 */ /* 0x000f300000000800 */
[----:B------:R-:W3:Y:S01]  /*1250*/  LDC R7, c[0x0][0xb0c] ;  /* 0x0002c300ff077b82 */ /* 0x000ee20000000800 */
[----:B-1----:R-:W-:-:S05]  /*1260*/  IMAD.HI.U32 R4, R15, R4, RZ ;  /* 0x000000040f047227 */ /* 0x002fca00078e00ff */
[----:B------:R-:W-:Y:S01]  /*1270*/  SHF.R.U32.HI R4, RZ, R5, R4 ;  /* 0x00000005ff047219 */ /* 0x000fe20000011604 */
[----:B--2---:R-:W-:Y:S01]  /*1280*/  IMAD.HI.U32 R3, R14, R3, RZ ;  /* 0x000000030e037227 */ /* 0x004fe200078e00ff */
[----:B------:R-:W-:-:S04]  /*1290*/  ISETP.NE.AND P0, PT, R2, 0x1, PT ;  /* 0x000000010200780c */ /* 0x000fc80003f05270 */
[----:B----4-:R-:W-:-:S04]  /*12a0*/  SHF.R.U32.HI R3, RZ, R6, R3 ;  /* 0x00000006ff037219 */ /* 0x010fc80000011603 */
[----:B------:R-:W-:Y:S02]  /*12b0*/  SEL R3, R14, R3, !P0 ;  /* 0x000000030e037207 */ /* 0x000fe40004000000 */
[----:B---3--:R-:W-:-:S04]  /*12c0*/  ISETP.NE.AND P1, PT, R7, 0x1, PT ;  /* 0x000000010700780c */ /* 0x008fc80003f25270 */
[----:B------:R-:W-:-:S05]  /*12d0*/  SEL R4, R15, R4, !P1 ;  /* 0x000000040f047207 */ /* 0x000fca0004800000 */
[----:B------:R-:W-:Y:S02]  /*12e0*/  IMAD.IADD R5, R3, 0x1, -R4 ;  /* 0x0000000103057824 */ /* 0x000fe400078e0a04 */
[----:B------:R-:W-:Y:S02]  /*12f0*/  IMAD.IADD R3, R4, 0x1, -R3 ;  /* 0x0000000104037824 */ /* 0x000fe400078e0a03 */
[----:B------:R-:W-:Y:S02]  /*1300*/  IMAD R15, R5, R7, R15 ;  /* 0x00000007050f7224 */ /* 0x000fe400078e020f */
[----:B------:R-:W-:-:S07]  /*1310*/  IMAD R14, R3, R2, R14 ;  /* 0x00000002030e7224 */ /* 0x000fce00078e020e */
.L_x_16:
[----:B------:R-:W-:Y:S01]  /*1320*/  BAR.SYNC.DEFER_BLOCKING 0x0 ;  /* 0x0000000000007b1d */ /* 0x000fe20000010000 */
[----:B------:R-:W-:Y:S01]  /*1330*/  UISETP.NE.AND UP1, UPT, UR10, 0x2, UPT ;  /* 0x000000020a00788c */ /* 0x000fe2000bf25270 */
[----:B------:R-:W-:Y:S02]  /*1340*/  ISETP.NE.OR P5, PT, R0, 0x2, !P5 ;  /* 0x000000020000780c */ /* 0x000fe40006fa5670 */
[----:B------:R-:W-:-:S06]  /*1350*/  LOP3.LUT R2, R77, 0x1f, RZ, 0xc0, !PT ;  /* 0x0000001f4d027812 */ /* 0x000fcc00078ec0ff */
[----:B------:R-:W-:Y:S05]  /*1360*/  BRA.U UP1, `(.L_x_17) ;  /* 0x00000015013c7547 */ /* 0x000fea000b800000 */
[----:B------:R-:W1:Y:S01]  /*1370*/  LDCU UR6, c[0x0][0x38c] ;  /* 0x00007180ff0677ac */ /* 0x000e620008000800 */
[----:B------:R-:W2:Y:S01]  /*1380*/  LDC R8, c[0x0][0x370] ;  /* 0x0000dc00ff087b82 */ /* 0x000ea20000000800 */
[----:B------:R-:W-:Y:S01]  /*1390*/  PLOP3.LUT P1, PT, PT, PT, UP2, 0x80, 0x8 ;  /* 0x000000000008781c */ /* 0x000fe20003f2f028 */
[----:B------:R-:W-:Y:S01]  /*13a0*/  IMAD.MOV.U32 R17, RZ, RZ, 0x1 ;  /* 0x00000001ff117424 */ /* 0x000fe200078e00ff */
[----:B------:R-:W-:Y:S01]  /*13b0*/  ISETP.EQ.OR P4, PT, R2, RZ, P5 ;  /* 0x000000ff0200720c */ /* 0x000fe20002f82670 */
[----:B------:R-:W-:Y:S01]  /*13c0*/  IMAD.MOV.U32 R16, RZ, RZ, RZ ;  /* 0x000000ffff107224 */ /* 0x000fe200078e00ff */
[----:B------:R-:W-:Y:S02]  /*13d0*/  PLOP3.LUT P1, PT, P1, PT, PT, 0x8, 0x80 ;  /* 0x000000000080781c */ /* 0x000fe40000f2e170 */
[----:B------:R-:W-:Y:S01]  /*13e0*/  CS2R R12, SRZ ;  /* 0x00000000000c7805 */ /* 0x000fe2000001ff00 */
[----:B------:R-:W-:Y:S01]  /*13f0*/  IMAD.MOV.U32 R11, RZ, RZ, 0x1 ;  /* 0x00000001ff0b7424 */ /* 0x000fe200078e00ff */
[----:B------:R-:W4:Y:S01]  /*1400*/  LDC R0, c[0x0][0x374] ;  /* 0x0000dd00ff007b82 */ /* 0x000f220000000800 */
[----:B------:R-:W2:Y:S01]  /*1410*/  LDCU.64 UR38, c[0x0][0x348] ;  /* 0x00006900ff2677ac */ /* 0x000ea20008000a00 */
[----:B------:R-:W-:Y:S01]  /*1420*/  UMOV UR23, URZ ;  /* 0x000000ff00177c82 */ /* 0x000fe20008000000 */
[----:B-1----:R-:W-:-:S02]  /*1430*/  UIADD3 UR5, UPT, UPT, UR6, 0x7f, URZ ;  /* 0x0000007f06057890 */ /* 0x002fc4000fffe0ff */
[----:B------:R-:W-:Y:S02]  /*1440*/  UIADD3 UR53, UPT, UPT, UR6, 0xfe, URZ ;  /* 0x000000fe06357890 */ /* 0x000fe4000fffe0ff */
[----:B------:R-:W-:-:S04]  /*1450*/  USHF.R.S32.HI UR4, URZ, 0x1f, UR5 ;  /* 0x0000001fff047899 */ /* 0x000fc80008011405 */
[----:B------:R-:W-:-:S04]  /*1460*/  ULEA.HI UR4, UR4, UR5, URZ, 0x7 ;  /* 0x0000000504047291 */ /* 0x000fc8000f8f38ff */
[----:B------:R-:W-:Y:S02]  /*1470*/  USHF.R.S32.HI UR46, URZ, 0x7, UR4 ;  /* 0x00000007ff2e7899 */ /* 0x000fe40008011404 */
[----:B------:R-:W-:Y:S02]  /*1480*/  UIADD3 UR4, UPT, UPT, UR6, -0x1, URZ ;  /* 0xffffffff06047890 */ /* 0x000fe4000fffe0ff */
[----:B------:R-:W-:Y:S02]  /*1490*/  UISETP.LT.U32.AND UP0, UPT, UR46, 0x2, UPT ;  /* 0x000000022e00788c */ /* 0x000fe4000bf01070 */
[----:B------:R-:W-:Y:S02]  /*14a0*/  UISETP.GE.U32.AND UP1, UPT, UR4, -0xff, UPT ;  /* 0xffffff010400788c */ /* 0x000fe4000bf26070 */
[----:B------:R-:W-:-:S04]  /*14b0*/  USEL UR37, UR46, 0x2, UP0 ;  /* 0x000000022e257887 */ /* 0x000fc80008000000 */
[----:B------:R-:W-:Y:S02]  /*14c0*/  UIADD3 UR29, UPT, UPT, UR37, -0x1, URZ ;  /* 0xffffffff251d7890 */ /* 0x000fe4000fffe0ff */
[----:B------:R-:W-:-:S03]  /*14d0*/  UIADD3 UR47, UPT, UPT, UR46, -UR37, URZ ;  /* 0x800000252e2f7290 */ /* 0x000fc6000fffe0ff */
[----:B------:R-:W-:-:S04]  /*14e0*/  @UP1 UIADD3 UR29, UPT, UPT, UR37, URZ, URZ ;  /* 0x000000ff251d1290 */ /* 0x000fc8000fffe0ff */
[----:B--2---:R-:W-:-:S12]  /*14f0*/  UIADD3 UR29, UPT, UPT, UR29, 0x1, URZ ;  /* 0x000000011d1d7890 */ /* 0x004fd8000fffe0ff */
.L_x_39:
[----:B------:R-:W-:Y:S01]  /*1500*/  UISETP.NE.AND UP0, UPT, UR45, URZ, UPT ;  /* 0x000000ff2d00728c */ /* 0x000fe2000bf05270 */
[----:B------:R-:W1:Y:S08]  /*1510*/  S2UR UR45, SR_CgaCtaId ;  /* 0x00000000002d79c3 */ /* 0x000e700000008800 */
[----:B------:R-:W-:Y:S05]  /*1520*/  BRA.U UP0, `(.L_x_18) ;  /* 0x0000000100347547 */ /* 0x000fea000b800000 */
[----:B------:R-:W2:Y:S01]  /*1530*/  S2R R2, SR_CgaCtaId ;  /* 0x0000000000027919 */ /* 0x000ea20000008800 */
[----:B------:R-:W-:-:S04]  /*1540*/  MOV R3, 0x400 ;  /* 0x0000040000037802 */ /* 0x000fc80000000f00 */
[----:B--2---:R-:W-:Y:S02]  /*1550*/  LEA R2, R2, R3, 0x18 ;  /* 0x0000000302027211 */ /* 0x004fe400078ec0ff */
[----:B------:R-:W-:-:S03]  /*1560*/  SHF.L.U32 R3, R11, 0x1f, RZ ;  /* 0x0000001f0b037819 */ /* 0x000fc600000006ff */
[----:B------:R-:W-:-:S04]  /*1570*/  IMAD R2, R12, 0x8, R2 ;  /* 0x000000080c027824 */ /* 0x000fc800078e0202 */
[----:B------:R-:W2:Y:S02]  /*1580*/  SYNCS.PHASECHK.TRANS64.TRYWAIT P0, [R2+URZ+0xe0], R3 ;  /* 0x0000e003020075a7 */ /* 0x000ea400080011ff */
[----:B--2---:R-:W-:Y:S05]  /*1590*/  @!P0 BRA `(.L_x_19) ;  /* 0x00000074002c8947 */ /* 0x004fea0003800000 */
.L_x_133:
[----:B------:R-:W-:Y:S01]  /*15a0*/  VIADD R12, R12, 0x1 ;  /* 0x000000010c0c7836 */ /* 0x000fe20000000000 */
[----:B------:R2:W-:Y:S04]  /*15b0*/  SYNCS.ARRIVE.TRANS64.A1T0 RZ, [R2+URZ+0xd0], RZ ;  /* 0x0000d0ff02ff79a7 */ /* 0x0005e800081000ff */
[----:B------:R-:W-:-:S04]  /*15c0*/  ISETP.NE.AND P0, PT, R12, 0x2, PT ;  /* 0x000000020c00780c */ /* 0x000fc80003f05270 */
[----:B------:R-:W-:Y:S02]  /*15d0*/  SEL R12, R12, RZ, P0 ;  /* 0x000000ff0c0c7207 */ /* 0x000fe40000000000 */
[----:B--2---:R-:W-:-:S04]  /*15e0*/  SEL R2, RZ, 0x1, P0 ;  /* 0x00000001ff027807 */ /* 0x004fc80000000000 */
[----:B------:R-:W-:-:S07]  /*15f0*/  LOP3.LUT R11, R11, R2, RZ, 0x3c, !PT ;  /* 0x000000020b0b7212 */ /* 0x000fce00078e3cff */
.L_x_18:
[----:B------:R-:W-:Y:S01]  /*1600*/  UMOV UR13, 0x400 ;  /* 0x00000400000d7882 */ /* 0x000fe20000000000 */
[----:B------:R-:W-:Y:S01]  /*1610*/  SHF.L.U32 R2, R17, 0x1f, RZ ;  /* 0x0000001f11027819 */ /* 0x000fe200000006ff */
[----:B-1----:R-:W-:Y:S01]  /*1620*/  ULEA UR13, UR45, UR13, 0x18 ;  /* 0x0000000d2d0d7291 */ /* 0x002fe2000f8ec0ff */
[----:B------:R-:W-:Y:S01]  /*1630*/  R2UR UR59, R15 ;  /* 0x000000000f3b72ca */ /* 0x000fe200000e0000 */
[----:B------:R-:W-:Y:S01]  /*1640*/  UISETP.GE.U32.AND UP0, UPT, UR53, 0xff, UPT ;  /* 0x000000ff3500788c */ /* 0x000fe2000bf06070 */
[----:B------:R-:W-:Y:S01]  /*1650*/  R2UR UR27, R14 ;  /* 0x000000000e1b72ca */ /* 0x000fe200000e0000 */
[----:B------:R-:W-:Y:S01]  /*1660*/  ULEA UR4, UR23, UR13, 0x3 ;  /* 0x0000000d17047291 */ /* 0x000fe2000f8e18ff */
[----:B------:R-:W-:-:S08]  /*1670*/  UMOV UR21, URZ ;  /* 0x000000ff00157c82 */ /* 0x000fd00008000000 */
[----:B------:R1:W2:Y:S01]  /*1680*/  SYNCS.PHASECHK.TRANS64.TRYWAIT P2, [UR4+0x10], R2 ;  /* 0x00001002ff0075a7 */ /* 0x0002a20008041104 */
[----:B------:R-:W-:Y:S02]  /*1690*/  USHF.L.U32 UR59, UR59, 0x6, URZ ;  /* 0x000000063b3b7899 */ /* 0x000fe400080006ff */
[----:B------:R-:W-:Y:S01]  /*16a0*/  USHF.L.U32 UR27, UR27, 0x7, URZ ;  /* 0x000000071b1b7899 */ /* 0x000fe200080006ff */
[----:B------:R-:W-:Y:S11]  /*16b0*/  BRA.U !UP0, `(.L_x_20) ;  /* 0x0000000508407547 */ /* 0x000ff6000b800000 */
[----:B------:R-:W-:Y:S01]  /*16c0*/  UMOV UR22, URZ ;  /* 0x000000ff00167c82 */ /* 0x000fe20008000000 */
[----:B------:R-:W-:-:S05]  /*16d0*/  UMOV UR6, UR23 ;  /* 0x0000001700067c82 */ /* 0x000fca0008000000 */
.L_x_27:
[----:B------:R-:W-:Y:S01]  /*16e0*/  ULEA UR57, UR6, UR13, 0x3 ;  /* 0x0000000d06397291 */ /* 0x000fe2000f8e18ff */
[----:B--2---:R-:W-:Y:S01]  /*16f0*/  @!P5 MOV R3, 0x18000 ;  /* 0x000180000003d802 */ /* 0x004fe20000000f00 */
[----:B--2---:R-:W-:Y:S10]  /*1700*/  @P2 BRA `(.L_x_21) ;  /* 0x00000000000c2947 */ /* 0x004ff40003800000 */
[----:B------:R-:W-:-:S04]  /*1710*/  SHF.L.U32 R4, R17, 0x1f, RZ ;  /* 0x0000001f11047819 */ /* 0x000fc800000006ff */
[----:B------:R-:W2:Y:S02]  /*1720*/  SYNCS.PHASECHK.TRANS64.TRYWAIT P0, [UR57+0x10], R4 ;  /* 0x00001004ff0075a7 */ /* 0x000ea40008001139 */
[----:B--2---:R-:W-:Y:S05]  /*1730*/  @!P0 BRA `(.L_x_22) ;  /* 0x0000007000d88947 */ /* 0x004fea0003800000 */
.L_x_21:
[----:B------:R2:W-:Y:S01]  /*1740*/  @!P5 SYNCS.ARRIVE.TRANS64 RZ, [UR57], R3 ;  /* 0x00000003ffffd9a7 */ /* 0x0005e20008000039 */
[----:B------:R-:W-:Y:S04]  /*1750*/  BSSY.RECONVERGENT B0, `(.L_x_23) ;  /* 0x0000003000007945 */ /* 0x000fe80003800200 */
[----:B------:R-:W-:Y:S05]  /*1760*/  @P4 BRA `(.L_x_24) ;  /* 0x0000000000044947 */ /* 0x000fea0003800000 */
[----:B------:R-:W-:Y:S05]  /*1770*/  BPT.TRAP 0x1 ;  /* 0x000000040000795c */ /* 0x000fea0000300000 */
.L_x_24:
[----:B------:R-:W-:Y:S05]  /*1780*/  BSYNC.RECONVERGENT B0 ;  /* 0x0000000000007941 */ /* 0x000fea0003800200 */
.L_x_23:
[----:B------:R-:W-:Y:S01]  /*1790*/  UIADD3 UR4, UPT, UPT, UR6, 0x1, URZ ;  /* 0x0000000106047890 */ /* 0x000fe2000fffe0ff */
[----:B------:R-:W-:Y:S01]  /*17a0*/  BSSY.RECONVERGENT B0, `(.L_x_25) ;  /* 0x000003c000007945 */ /* 0x000fe20003800200 */
[----:B------:R-:W-:Y:S02]  /*17b0*/  ELECT P0, URZ, PT ;  /* 0x0000000000ff782f */ /* 0x000fe40003800000 */
[----:B------:R-:W-:-:S04]  /*17c0*/  UISETP.NE.AND UP0, UPT, UR4, 0x2, UPT ;  /* 0x000000020400788c */ /* 0x000fc8000bf05270 */
[----:B------:R-:W-:Y:S02]  /*17d0*/  USEL UR5, URZ, 0x1, UP0 ;  /* 0x00000001ff057887 */ /* 0x000fe40008000000 */
[----:B------:R-:W-:-:S04]  /*17e0*/  USEL UR23, UR4, URZ, UP0 ;  /* 0x000000ff04177287 */ /* 0x000fc80008000000 */
[----:B------:R-:W-:Y:S01]  /*17f0*/  ULEA UR4, UR23, UR13, 0x3 ;  /* 0x0000000d17047291 */ /* 0x000fe2000f8e18ff */
[----:B------:R-:W-:-:S04]  /*1800*/  LOP3.LUT R17, R17, UR5, RZ, 0x3c, !PT ;  /* 0x0000000511117c12 */ /* 0x000fc8000f8e3cff */
[----:B-1----:R-:W-:-:S04]  /*1810*/  SHF.L.U32 R2, R17, 0x1f, RZ ;  /* 0x0000001f11027819 */ /* 0x002fc800000006ff */
[----:B------:R1:W1:Y:S01]  /*1820*/  SYNCS.PHASECHK.TRANS64.TRYWAIT P2, [UR4+0x10], R2 ;  /* 0x00001002ff0075a7 */ /* 0x0002620008041104 */
[----:B------:R-:W-:Y:S05]  /*1830*/  @!P0 BRA `(.L_x_26) ;  /* 0x0000000000c88947 */ /* 0x000fea0003800000 */
[----:B------:R-:W-:Y:S02]  /*1840*/  ULEA UR32, UR6, UR13, 0xf ;  /* 0x0000000d06207291 */ /* 0x000fe4000f8e78ff */
[----:B------:R-:W-:Y:S02]  /*1850*/  UIADD3 UR4, UP1, UPT, UR38, 0x80, URZ ;  /* 0x0000008026047890 */ /* 0x000fe4000ff3e0ff */
[----:B------:R-:W-:Y:S02]  /*1860*/  USHF.L.U32 UR58, UR22, 0x7, URZ ;  /* 0x00000007163a7899 */ /* 0x000fe400080006ff */
[----:B------:R-:W-:Y:S02]  /*1870*/  ULEA UR7, UR6, UR13, 0x10 ;  /* 0x0000000d06077291 */ /* 0x000fe4000f8e80ff */
[----:B------:R-:W-:Y:S02]  /*1880*/  UIADD3 UR14, UP0, UPT, UR38, 0x180, URZ ;  /* 0x00000180260e7890 */ /* 0x000fe4000ff1e0ff */
[----:B------:R-:W-:-:S02]  /*1890*/  UIADD3.X UR5, UPT, UPT, URZ, UR39, URZ, UP1, !UPT ;  /* 0x00000027ff057290 */ /* 0x000fc40008ffe4ff */
[----:B------:R-:W-:Y:S02]  /*18a0*/  UIADD3 UR56, UPT, UPT, UR32, 0x8800, URZ ;  /* 0x0000880020387890 */ /* 0x000fe4000fffe0ff */
[----:B------:R-:W-:Y:S02]  /*18b0*/  UIADD3 UR50, UPT, UPT, UR58, 0x20, URZ ;  /* 0x000000203a327890 */ /* 0x000fe4000fffe0ff */
[----:B------:R-:W-:Y:S02]  /*18c0*/  UIADD3 UR48, UPT, UPT, UR32, 0xa800, URZ ;  /* 0x0000a80020307890 */ /* 0x000fe4000fffe0ff */
[----:B------:R-:W-:Y:S02]  /*18d0*/  UIADD3 UR42, UPT, UPT, UR58, 0x40, URZ ;  /* 0x000000403a2a7890 */ /* 0x000fe4000fffe0ff */
[----:B------:R-:W-:Y:S02]  /*18e0*/  UIADD3 UR40, UPT, UPT, UR32, 0xc800, URZ ;  /* 0x0000c80020287890 */ /* 0x000fe4000fffe0ff */
[----:B------:R-:W-:-:S02]  /*18f0*/  UIADD3 UR34, UPT, UPT, UR58, 0x60, URZ ;  /* 0x000000603a227890 */ /* 0x000fc4000fffe0ff */
[----:B------:R-:W-:Y:S02]  /*1900*/  UIADD3 UR32, UPT, UPT, UR32, 0xe800, URZ ;  /* 0x0000e80020207890 */ /* 0x000fe4000fffe0ff */
[----:B------:R-:W-:Y:S02]  /*1910*/  UIADD3.X UR15, UPT, UPT, URZ, UR39, URZ, UP0, !UPT ;  /* 0x00000027ff0f7290 */ /* 0x000fe400087fe4ff */
[----:B------:R-:W-:Y:S02]  /*1920*/  UIADD3 UR24, UPT, UPT, UR7, 0x18800, URZ ;  /* 0x0001880007187890 */ /* 0x000fe4000fffe0ff */
[----:B------:R-:W-:Y:S01]  /*1930*/  UIADD3 UR8, UPT, UPT, UR7, 0x1c800, URZ ;  /* 0x0001c80007087890 */ /* 0x000fe2000fffe0ff */
[----:B------:R-:W-:Y:S01]  /*1940*/  UMOV UR30, 0x0 ;  /* 0x00000000001e7882 */ /* 0x000fe20000000000 */
[----:B------:R-:W-:Y:S01]  /*1950*/  UMOV UR31, 0x10000000 ;  /* 0x10000000001f7882 */ /* 0x000fe20000000000 */
[----:B------:R-:W-:Y:S01]  /*1960*/  UMOV UR49, UR57 ;  /* 0x0000003900317c82 */ /* 0x000fe20008000000 */
[----:B------:R-:W-:Y:S01]  /*1970*/  UMOV UR51, UR59 ;  /* 0x0000003b00337c82 */ /* 0x000fe20008000000 */
[----:B------:R-:W-:Y:S01]  /*1980*/  UMOV UR52, UR60 ;  /* 0x0000003c00347c82 */ /* 0x000fe20008000000 */
[----:B------:R-:W-:Y:S01]  /*1990*/  UMOV UR41, UR57 ;  /* 0x0000003900297c82 */ /* 0x000fe20008000000 */
[----:B------:R-:W-:Y:S01]  /*19a0*/  UMOV UR43, UR59 ;  /* 0x0000003b002b7c82 */ /* 0x000fe20008000000 */
[----:B------:R-:W-:Y:S01]  /*19b0*/  UMOV UR44, UR60 ;  /* 0x0000003c002c7c82 */ /* 0x000fe20008000000 */
[----:B------:R-:W-:Y:S01]  /*19c0*/  UTMALDG.3D [UR56], [UR4], desc[UR30] ;  /* 0x00001e38040075b4 */ /* 0x000fe20008011000 */
[----:B------:R-:W-:Y:S01]  /*19d0*/  UMOV UR33, UR57 ;  /* 0x0000003900217c82 */ /* 0x000fe20008000000 */
        /* <DEDUP_REMOVED lines=10> */
[----:B------:R-:W-:Y:S01]  /*1a80*/  UIADD3 UR16, UPT, UPT, UR7, 0x20800, URZ ;  /* 0x0002080007107890 */ /* 0x000fe2000fffe0ff */
[----:B------:R-:W-:Y:S01]  /*1a90*/  UMOV UR17, UR57 ;  /* 0x0000003900117c82 */ /* 0x000fe20008000000 */
[----:B------:R-:W-:Y:S01]  /*1aa0*/  UMOV UR19, UR27 ;  /* 0x0000001b00137c82 */ /* 0x000fe20008000000 */
[----:B------:R-:W-:Y:S01]  /*1ab0*/  UTMALDG.3D [UR40], [UR4], desc[UR30] ;  /* 0x00001e28040075b4 */ /* 0x000fe20008011000 */
[----:B------:R-:W-:Y:S01]  /*1ac0*/  UMOV UR20, UR60 ;  /* 0x0000003c00147c82 */ /* 0x000fe20008000000 */
[----:B------:R-:W-:Y:S01]  /*1ad0*/  UMOV UR18, UR42 ;  /* 0x0000002a00127c82 */ /* 0x000fe20008000000 */
[----:B------:R-:W-:Y:S01]  /*1ae0*/  UTMALDG.3D [UR32], [UR4], desc[UR30] ;  /* 0x00001e20040075b4 */ /* 0x000fe20008011000 */
[----:B------:R-:W-:Y:S01]  /*1af0*/  UTMALDG.3D [UR24], [UR14], desc[UR30] ;  /* 0x00001e180e0075b4 */ /* 0x000fe20008011000 */
[----:B------:R2:W-:Y:S01]  /*1b00*/  UTMALDG.3D [UR8], [UR14], desc[UR30] ;  /* 0x00001e080e0075b4 */ /* 0x0005e20008011000 */
[----:B------:R1:W-:Y:S01]  /*1b10*/  UTMALDG.3D [UR16], [UR14], desc[UR30] ;  /* 0x00001e100e0075b4 */ /* 0x0003e20008011000 */
[----:B--2---:R-:W-:Y:S01]  /*1b20*/  UIADD3 UR8, UPT, UPT, UR7, 0x24800, URZ ;  /* 0x0002480007087890 */ /* 0x004fe2000fffe0ff */
[----:B------:R-:W-:-:S08]  /*1b30*/  UMOV UR10, UR34 ;  /* 0x00000022000a7c82 */ /* 0x000fd00008000000 */
[----:B------:R2:W-:Y:S02]  /*1b40*/  UTMALDG.3D [UR8], [UR14], desc[UR30] ;  /* 0x00001e080e0075b4 */ /* 0x0005e40008011000 */
[----:B--2---:R-:W-:Y:S01]  /*1b50*/  NOP ;  /* 0x0000000000007918 */ /* 0x004fe20000000000 */
.L_x_26:
[----:B-1----:R-:W-:Y:S05]  /*1b60*/  BSYNC.RECONVERGENT B0 ;  /* 0x0000000000007941 */ /* 0x002fea0003800200 */
.L_x_25:
[----:B------:R-:W-:Y:S01]  /*1b70*/  UIADD3 UR22, UPT, UPT, UR22, 0x1, URZ ;  /* 0x0000000116167890 */ /* 0x000fe2000fffe0ff */
[----:B------:R-:W-:Y:S01]  /*1b80*/  UMOV UR6, UR23 ;  /* 0x0000001700067c82 */ /* 0x000fe20008000000 */
[----:B------:R-:W-:Y:S02]  /*1b90*/  UMOV UR21, UR29 ;  /* 0x0000001d00157c82 */ /* 0x000fe40008000000 */
[----:B------:R-:W-:-:S09]  /*1ba0*/  UISETP.NE.AND UP0, UPT, UR22, UR29, UPT ;  /* 0x0000001d1600728c */ /* 0x000fd2000bf05270 */
[----:B------:R-:W-:Y:S05]  /*1bb0*/  BRA.U UP0, `(.L_x_27) ;  /* 0xfffffff900c87547 */ /* 0x000fea000b83ffff */
.L_x_20:
[----:B------:R-:W-:Y:S01]  /*1bc0*/  ULEA UR4, UR23, UR13, 0x3 ;  /* 0x0000000d17047291 */ /* 0x000fe2000f8e18ff */
[----:B-1----:R-:W-:Y:S01]  /*1bd0*/  SHF.L.U32 R2, R17, 0x1f, RZ ;  /* 0x0000001f11027819 */ /* 0x002fe200000006ff */
[----:B------:R-:W-:Y:S01]  /*1be0*/  @!P1 SYNCS.ARRIVE.TRANS64.A1T0 RZ, [UR13+0x68], RZ ;  /* 0x000068ffffff99a7 */ /* 0x000fe2000810000d */
[----:B------:R-:W-:-:S06]  /*1bf0*/  UISETP.GT.AND UP0, UPT, UR46, UR37, UPT ;  /* 0x000000252e00728c */ /* 0x000fcc000bf04270 */
[----:B------:R1:W1:Y:S03]  /*1c00*/  SYNCS.PHASECHK.TRANS64.TRYWAIT P1, [UR4+0x10], R2 ;  /* 0x00001002ff0075a7 */ /* 0x0002660008021104 */
[----:B------:R-:W-:Y:S05]  /*1c10*/  BRA.U !UP0, `(.L_x_28) ;  /* 0x00000005083c7547 */ /* 0x000fea000b800000 */
[----:B------:R-:W-:Y:S01]  /*1c20*/  UIADD3 UR22, UPT, UPT, UR47, UR21, URZ ;  /* 0x000000152f167290 */ /* 0x000fe2000fffe0ff */
[----:B------:R-:W-:-:S11]  /*1c30*/  UMOV UR6, UR23 ;  /* 0x0000001700067c82 */ /* 0x000fd60008000000 */
.L_x_35:
[----:B------:R-:W-:Y:S01]  /*1c40*/  ULEA UR57, UR6, UR13, 0x3 ;  /* 0x0000000d06397291 */ /* 0x000fe2000f8e18ff */
[----:B--2---:R-:W-:Y:S01]  /*1c50*/  @!P5 MOV R3, 0x18000 ;  /* 0x000180000003d802 */ /* 0x004fe20000000f00 */
[----:B-1----:R-:W-:Y:S10]  /*1c60*/  @P1 BRA `(.L_x_29) ;  /* 0x00000000000c1947 */ /* 0x002ff40003800000 */
[----:B------:R-:W-:-:S04]  /*1c70*/  SHF.L.U32 R4, R17, 0x1f, RZ ;  /* 0x0000001f11047819 */ /* 0x000fc800000006ff */
[----:B------:R-:W1:Y:S02]  /*1c80*/  SYNCS.PHASECHK.TRANS64.TRYWAIT P0, [UR57+0x10], R4 ;  /* 0x00001004ff0075a7 */ /* 0x000e640008001139 */
[----:B-1----:R-:W-:Y:S05]  /*1c90*/  @!P0 BRA `(.L_x_30) ;  /* 0x0000006c00988947 */ /* 0x002fea0003800000 */
.L_x_29:
[----:B------:R2:W-:Y:S01]  /*1ca0*/  @!P5 SYNCS.ARRIVE.TRANS64 RZ, [UR57], R3 ;  /* 0x00000003ffffd9a7 */ /* 0x0005e20008000039 */
[----:B------:R-:W-:Y:S04]  /*1cb0*/  BSSY.RECONVERGENT B0, `(.L_x_31) ;  /* 0x0000003000007945 */ /* 0x000fe80003800200 */
[----:B------:R-:W-:Y:S05]  /*1cc0*/  @P4 BRA `(.L_x_32) ;  /* 0x0000000000044947 */ /* 0x000fea0003800000 */
[----:B------:R-:W-:Y:S05]  /*1cd0*/  BPT.TRAP 0x1 ;  /* 0x000000040000795c */ /* 0x000fea0000300000 */
.L_x_32:
[----:B------:R-:W-:Y:S05]  /*1ce0*/  BSYNC.RECONVERGENT B0 ;  /* 0x0000000000007941 */ /* 0x000fea0003800200 */
.L_x_31:
        /* <DEDUP_REMOVED lines=61> */
.L_x_34:
[----:B-1----:R-:W-:Y:S05]  /*20c0*/  BSYNC.RECONVERGENT B0 ;  /* 0x0000000000007941 */ /* 0x002fea0003800200 */
.L_x_33:
[----:B------:R-:W-:Y:S01]  /*20d0*/  UIADD3 UR21, UPT, UPT, UR21, 0x1, URZ ;  /* 0x0000000115157890 */ /* 0x000fe2000fffe0ff */
[----:B------:R-:W-:-:S03]  /*20e0*/  UMOV UR6, UR23 ;  /* 0x0000001700067c82 */ /* 0x000fc60008000000 */
[----:B------:R-:W-:-:S09]  /*20f0*/  UISETP.NE.AND UP0, UPT, UR21, UR22, UPT ;  /* 0x000000161500728c */ /* 0x000fd2000bf05270 */
[----:B------:R-:W-:Y:S05]  /*2100*/  BRA.U UP0, `(.L_x_35) ;  /* 0xfffffff900cc7547 */ /* 0x000fea000b83ffff */
.L_x_28:
[C---:B-1----:R-:W-:Y:S01]  /*2110*/  LEA R2, R16.reuse, UR13, 0x3 ;  /* 0x0000000d10027c11 */ /* 0x042fe2000f8e18ff */
[----:B------:R-:W-:Y:S01]  /*2120*/  NOP ;  /* 0x0000000000007918 */ /* 0x000fe20000000000 */
[----:B--2---:R-:W-:Y:S02]  /*2130*/  SHF.L.U32 R3, R13, 0x1f, RZ ;  /* 0x0000001f0d037819 */ /* 0x004fe400000006ff */
[----:B------:R-:W-:Y:S02]  /*2140*/  LEA R4, R16, UR13, 0x4 ;  /* 0x0000000d10047c11 */ /* 0x000fe4000f8e20ff */
[----:B------:R-:W1:Y:S02]  /*2150*/  SYNCS.PHASECHK.TRANS64.TRYWAIT P0, [R2+URZ+0x70], R3 ;  /* 0x00007003020075a7 */ /* 0x000e6400080011ff */
[----:B-1----:R-:W-:Y:S05]  /*2160*/  @!P0 BRA `(.L_x_36) ;  /* 0x00000068007c8947 */ /* 0x002fea0003800000 */
.L_x_136:
[----:B------:R-:W2:Y:S01]  /*2170*/  LDS.128 R4, [R4+0x100] ;  /* 0x0001000004047984 */ /* 0x000ea20000000c00 */
[----:B---3--:R-:W-:Y:S01]  /*2180*/  ISETP.GE.AND P0, PT, R26, 0x1, PT ;  /* 0x000000011a00780c */ /* 0x008fe20003f06270 */
[----:B-1----:R-:W-:Y:S01]  /*2190*/  VIADD R2, R2, 0x80 ;  /* 0x0000008002027836 */ /* 0x002fe20000000000 */
[----:B------:R-:W-:Y:S01]  /*21a0*/  @!PT LDS RZ, [RZ] ;  /* 0x00000000fffff984 */ /* 0x000fe20000000800 */
[----:B------:R-:W-:Y:S01]  /*21b0*/  @!PT LDS RZ, [RZ] ;  /* 0x00000000fffff984 */ /* 0x000fe20000000800 */
[----:B------:R-:W-:Y:S01]  /*21c0*/  @!PT LDS RZ, [RZ] ;  /* 0x00000000fffff984 */ /* 0x000fe20000000800 */
[----:B------:R-:W-:Y:S01]  /*21d0*/  @!PT LDS RZ, [RZ] ;  /* 0x00000000fffff984 */ /* 0x000fe20000000800 */
[----:B------:R1:W-:Y:S06]  /*21e0*/  MEMBAR.ALL.CTA ;  /* 0x0000000000007992 */ /* 0x0003ec0000008000 */
[----:B-1----:R-:W1:Y:S01]  /*21f0*/  FENCE.VIEW.ASYNC.S ;  /* 0x00000000000073c6 */ /* 0x002e620000000000 */
[----:B------:R-:W-:-:S04]  /*2200*/  PRMT R2, RZ, 0x654, R2 ;  /* 0x00000654ff027816 */ /* 0x000fc80000000002 */
[----:B-1----:R1:W-:Y:S01]  /*2210*/  SYNCS.ARRIVE.TRANS64.RED.A1T0 RZ, [R2+URZ], RZ ;  /* 0x000000ff02ff79a7 */ /* 0x0023e200081004ff */
[----:B--2---:R-:W-:-:S13]  /*2220*/  LOP3.LUT P2, RZ, R6, 0x1, RZ, 0xc0, !PT ;  /* 0x0000000106ff7812 */ /* 0x004fda000784c0ff */
[----:B------:R-:W-:Y:S01]  /*2230*/  @P2 SHF.R.U32.HI R3, RZ, 0x10, R5 ;  /* 0x00000010ff032819 */ /* 0x000fe20000011605 */
[----:B------:R-:W-:Y:S01]  /*2240*/  VOTEU.ANY UP0, P2 ;  /* 0x0000000000ff7886 */ /* 0x000fe20001000100 */
[----:B------:R-:W-:Y:S02]  /*2250*/  @P2 MOV R10, R4 ;  /* 0x00000004000a2202 */ /* 0x000fe40000000f00 */
[----:B------:R-:W-:Y:S02]  /*2260*/  @P2 R2UR.BROADCAST UR4, R3 ;  /* 0x00000000030422ca */ /* 0x000fe400008e0000 */
[----:B------:R-:W-:-:S11]  /*2270*/  @P2 LOP3.LUT R9, R5, 0xffff, RZ, 0xc0, !PT ;  /* 0x0000ffff05092812 */ /* 0x000fd600078ec0ff */
[----:B------:R-:W-:Y:S01]  /*2280*/  @UP0 UMOV UR60, UR4 ;  /* 0x00000004003c0c82 */ /* 0x000fe20008000000 */
[----:B-1----:R-:W-:Y:S05]  /*2290*/  @!P0 BRA `(.L_x_37) ;  /* 0x0000000000b88947 */ /* 0x002fea0003800000 */
[----:B------:R-:W4:Y:S01]  /*22a0*/  LDC.64 R4, c[0x0][0xb18] ;  /* 0x0002c600ff047b82 */ /* 0x000f220000000a00 */
[----:B------:R-:W-:-:S07]  /*22b0*/  ISETP.NE.AND P3, PT, R26, 0x1, PT ;  /* 0x000000011a00780c */ /* 0x000fce0003f65270 */
[----:B------:R-:W1:Y:S08]  /*22c0*/  LDC.64 R6, c[0x0][0xb10] ;  /* 0x0002c400ff067b82 */ /* 0x000e700000000a00 */
[----:B------:R-:W2:Y:S08]  /*22d0*/  LDC R14, c[0x0][0xb20] ;  /* 0x0002c800ff0e7b82 */ /* 0x000eb00000000800 */
[----:B------:R-:W3:Y:S01]  /*22e0*/  LDC R15, c[0x0][0xb0c] ;  /* 0x0002c300ff0f7b82 */ /* 0x000ee20000000800 */
[----:B----4-:R-:W-:Y:S01]  /*22f0*/  IMAD.HI.U32 R19, R0, R5, RZ ;  /* 0x0000000500137227 */ /* 0x010fe200078e00ff */
[----:B------:R-:W-:-:S03]  /*2300*/  ISETP.NE.AND P0, PT, R4, 0x1, PT ;  /* 0x000000010400780c */ /* 0x000fc60003f05270 */
[----:B------:R-:W-:-:S03]  /*2310*/  IMAD.HI.U32 R5, R9, R5, RZ ;  /* 0x0000000509057227 */ /* 0x000fc600078e00ff */
[----:B------:R-:W4:Y:S01]  /*2320*/  LDC.64 R2, c[0x0][0xb28] ;  /* 0x0002ca00ff027b82 */ /* 0x000f220000000a00 */
[----:B-1----:R-:W-:-:S04]  /*2330*/  IMAD.HI.U32 R20, R8, R6, RZ ;  /* 0x0000000608147227 */ /* 0x002fc800078e00ff */
[----:B------:R-:W-:Y:S01]  /*2340*/  IMAD.HI.U32 R21, R10, R6, RZ ;  /* 0x000000060a157227 */ /* 0x000fe200078e00ff */
[----:B------:R-:W-:Y:S02]  /*2350*/  SHF.R.U32.HI R20, RZ, R7, R20 ;  /* 0x00000007ff147219 */ /* 0x000fe40000011614 */
[-C--:B--2---:R-:W-:Y:S02]  /*2360*/  SHF.R.U32.HI R19, RZ, R14.reuse, R19 ;  /* 0x0000000eff137219 */ /* 0x084fe40000011613 */
[----:B------:R-:W-:Y:S02]  /*2370*/  SHF.R.U32.HI R5, RZ, R14, R5 ;  /* 0x0000000eff057219 */ /* 0x000fe40000011605 */
[----:B------:R-:W-:Y:S02]  /*2380*/  SEL R19, R0, R19, !P0 ;  /* 0x0000001300137207 */ /* 0x000fe40004000000 */
[----:B------:R-:W-:Y:S02]  /*2390*/  SHF.R.U32.HI R21, RZ, R7, R21 ;  /* 0x00000007ff157219 */ /* 0x000fe40000011615 */
[----:B---3--:R-:W-:-:S02]  /*23a0*/  ISETP.NE.AND P1, PT, R15, 0x1, PT ;  /* 0x000000010f00780c */ /* 0x008fc40003f25270 */
[----:B------:R-:W-:Y:S02]  /*23b0*/  SEL R5, R9, R5, !P0 ;  /* 0x0000000509057207 */ /* 0x000fe40004000000 */
[----:B------:R-:W-:Y:S02]  /*23c0*/  SEL R20, R8, R20, !P1 ;  /* 0x0000001408147207 */ /* 0x000fe40004800000 */
[----:B------:R-:W-:Y:S01]  /*23d0*/  SEL R21, R10, R21, !P1 ;  /* 0x000000150a157207 */ /* 0x000fe20004800000 */
[----:B----4-:R-:W-:-:S04]  /*23e0*/  IMAD.HI.U32 R18, R19, R2, RZ ;  /* 0x0000000213127227 */ /* 0x010fc800078e00ff */
        /* <DEDUP_REMOVED lines=10> */
[----:B------:R-:W-:-:S04]  /*2490*/  @!P0 IMAD.HI.U32 R7, R21, R2, RZ ;  /* 0x0000000215078227 */ /* 0x000fc800078e00ff */
[----:B------:R-:W-:Y:S01]  /*24a0*/  IMAD.MOV R2, RZ, RZ, -R6 ;  /* 0x000000ffff027224 */ /* 0x000fe200078e0a06 */
[----:B------:R-:W-:Y:S02]  /*24b0*/  @!P0 SHF.R.U32.HI R3, RZ, R3, R7 ;  /* 0x00000003ff038219 */ /* 0x000fe40000011607 */
[----:B------:R-:W-:Y:S01]  /*24c0*/  IADD3 R7, PT, PT, -R5, RZ, RZ ;  /* 0x000000ff05077210 */ /* 0x000fe20007ffe1ff */
[----:B------:R-:W-:Y:S01]  /*24d0*/  IMAD R2, R26, R2, R5 ;  /* 0x000000021a027224 */ /* 0x000fe200078e0205 */
        /* <DEDUP_REMOVED lines=10> */
.L_x_37:
[----:B------:R-:W1:Y:S02]  /*2580*/  LDCU UR4, c[0x0][0xb30] ;  /* 0x00016600ff0477ac */ /* 0x000e640008000800 */
[----:B-1----:R-:W-:-:S09]  /*2590*/  UISETP.NE.AND UP0, UPT, UR4, 0x1, UPT ;  /* 0x000000010400788c */ /* 0x002fd2000bf05270 */
[----:B------:R-:W-:Y:S05]  /*25a0*/  BRA.U UP0, `(.L_x_38) ;  /* 0x0000000100407547 */ /* 0x000fea000b800000 */
[----:B------:R-:W1:Y:S08]  /*25b0*/  LDC.64 R4, c[0x0][0xb10] ;  /* 0x0002c400ff047b82 */ /* 0x000e700000000a00 */
[----:B------:R-:W2:Y:S08]  /*25c0*/  LDC.64 R2, c[0x0][0xb18] ;  /* 0x0002c600ff027b82 */ /* 0x000eb00000000a00 */
[----:B------:R-:W3:Y:S08]  /*25d0*/  LDC R6, c[0x0][0xb20] ;  /* 0x0002c800ff067b82 */ /* 0x000ef00000000800 */
[----:B------:R-:W4:Y:S01]  /*25e0*/  LDC R7, c[0x0][0xb0c] ;  /* 0x0002c300ff077b82 */ /* 0x000f220000000800 */
[----:B-1----:R-:W-:-:S05]  /*25f0*/  IMAD.HI.U32 R4, R10, R4, RZ ;  /* 0x000000040a047227 */ /* 0x002fca00078e00ff */
[----:B------:R-:W-:Y:S01]  /*2600*/  SHF.R.U32.HI R4, RZ, R5, R4 ;  /* 0x00000005ff047219 */ /* 0x000fe20000011604 */
[----:B--2---:R-:W-:Y:S01]  /*2610*/  IMAD.HI.U32 R3, R9, R3, RZ ;  /* 0x0000000309037227 */ /* 0x004fe200078e00ff */
[----:B------:R-:W-:-:S04]  /*2620*/  ISETP.NE.AND P0, PT, R2, 0x1, PT ;  /* 0x000000010200780c */ /* 0x000fc80003f05270 */
[----:B---3--:R-:W-:-:S04]  /*2630*/  SHF.R.U32.HI R3, RZ, R6, R3 ;  /* 0x00000006ff037219 */ /* 0x008fc80000011603 */
[----:B------:R-:W-:Y:S02]  /*2640*/  SEL R3, R9, R3, !P0 ;  /* 0x0000000309037207 */ /* 0x000fe40004000000 */
[----:B----4-:R-:W-:-:S04]  /*2650*/  ISETP.NE.AND P1, PT, R7, 0x1, PT ;  /* 0x000000010700780c */ /* 0x010fc80003f25270 */
[----:B------:R-:W-:-:S05]  /*2660*/  SEL R4, R10, R4, !P1 ;  /* 0x000000040a047207 */ /* 0x000fca0004800000 */
[----:B------:R-:W-:Y:S02]  /*2670*/  IMAD.IADD R5, R3, 0x1, -R4 ;  /* 0x0000000103057824 */ /* 0x000fe400078e0a04 */
[----:B------:R-:W-:Y:S02]  /*2680*/  IMAD.IADD R3, R4, 0x1, -R3 ;  /* 0x0000000104037824 */ /* 0x000fe400078e0a03 */
[----:B------:R-:W-:Y:S02]  /*2690*/  IMAD R10, R5, R7, R10 ;  /* 0x00000007050a7224 */ /* 0x000fe400078e020a */
[----:B------:R-:W-:-:S07]  /*26a0*/  IMAD R9, R3, R2, R9 ;  /* 0x0000000203097224 */ /* 0x000fce00078e0209 */
.L_x_38:
[----:B------:R-:W-:Y:S01]  /*26b0*/  VIADD R16, R16, 0x1 ;  /* 0x0000000110107836 */ /* 0x000fe20000000000 */
[----:B------:R-:W-:Y:S01]  /*26c0*/  PLOP3.LUT P1, PT, PT, PT, PT, 0x80, 0x8 ;  /* 0x000000000008781c */ /* 0x000fe20003f2f070 */
[----:B------:R-:W-:Y:S02]  /*26d0*/  IMAD.IADD R15, R10, 0x1, R63 ;  /* 0x000000010a0f7824 */ /* 0x000fe400078e023f */
[----:B------:R-:W-:Y:S01]  /*26e0*/  IMAD.IADD R14, R9, 0x1, R62 ;  /* 0x00000001090e7824 */ /* 0x000fe200078e023e */
[----:B------:R-:W-:-:S04]  /*26f0*/  ISETP.NE.AND P0, PT, R16, 0x2, PT ;  /* 0x000000021000780c */ /* 0x000fc80003f05270 */
[----:B------:R-:W-:Y:S02]  /*2700*/  SEL R2, RZ, 0x1, P0 ;  /* 0x00000001ff027807 */ /* 0x000fe40000000000 */
[----:B------:R-:W-:Y:S02]  /*2710*/  SEL R16, R16, RZ, P0 ;  /* 0x000000ff10107207 */ /* 0x000fe40000000000 */
[----:B------:R-:W-:Y:S01]  /*2720*/  LOP3.LUT R13, R13, R2, RZ, 0x3c, !PT ;  /* 0x000000020d0d7212 */ /* 0x000fe200078e3cff */
[----:B------:R-:W-:Y:S06]  /*2730*/  @P2 BRA `(.L_x_39) ;  /* 0xffffffec00702947 */ /* 0x000fec000383ffff */
[----:B------:R-:W-:Y:S01]  /*2740*/  UIADD3 UR13, UPT, UPT, UR13, 0x10, URZ ;  /* 0x000000100d0d7890 */ /* 0x000fe2000fffe0ff */
[----:B------:R-:W-:-:S03]  /*2750*/  SHF.L.U32 R2, R17, 0x1f, RZ ;  /* 0x0000001f11027819 */ /* 0x000fc600000006ff */
[----:B------:R-:W-:-:S09]  /*2760*/  ULEA UR4, UR23, UR13, 0x3 ;  /* 0x0000000d17047291 */ /* 0x000fd2000f8e18ff */
[----:B------:R-:W1:Y:S02]  /*2770*/  SYNCS.PHASECHK.TRANS64.TRYWAIT P0, [UR4], R2 ;  /* 0x00000002ff0075a7 */ /* 0x000e640008001104 */
[----:B-1----:R-:W-:Y:S05]  /*2780*/  @!P0 BRA `(.L_x_40) ;  /* 0x0000006400088947 */ /* 0x002fea0003800000 */
.L_x_138:
[----:B------:R-:W-:-:S04]  /*2790*/  UIADD3 UR4, UPT, UPT, UR23, 0x1, URZ ;  /* 0x0000000117047890 */ /* 0x000fc8000fffe0ff */
[----:B------:R-:W-:-:S04]  /*27a0*/  UISETP.NE.AND UP0, UPT, UR4, 0x2, UPT ;  /* 0x000000020400788c */ /* 0x000fc8000bf05270 */
[----:B------:R-:W-:Y:S02]  /*27b0*/  USEL UR5, URZ, 0x1, UP0 ;  /* 0x00000001ff057887 */ /* 0x000fe40008000000 */
[----:B------:R-:W-:-:S04]  /*27c0*/  USEL UR4, UR4, URZ, UP0 ;  /* 0x000000ff04047287 */ /* 0x000fc80008000000 */
[----:B------:R-:W-:Y:S01]  /*27d0*/  ULEA UR4, UR4, UR13, 0x3 ;  /* 0x0000000d04047291 */ /* 0x000fe2000f8e18ff */
[----:B-1----:R-:W-:-:S04]  /*27e0*/  LOP3.LUT R2, R17, UR5, RZ, 0x3c, !PT ;  /* 0x0000000511027c12 */ /* 0x002fc8000f8e3cff */
[----:B------:R-:W-:Y:S01]  /*27f0*/  SHF.L.U32 R2, R2, 0x1f, RZ ;  /* 0x0000001f02027819 */ /* 0x000fe200000006ff */
[----:B----4-:R-:W-:-:S07]  /*2800*/  IMAD.U32 R0, RZ, RZ, UR4 ;  /* 0x00000004ff007e24 */ /* 0x010fce000f8e00ff */
.L_x_41:
[----:B-1----:R1:W2:Y:S02]  /*2810*/  SYNCS.PHASECHK.TRANS64.TRYWAIT P0, [R0+URZ], R2 ;  /* 0x00000002000075a7 */ /* 0x0022a400080011ff */
[----:B--2---:R-:W-:Y:S05]  /*2820*/  @!P0 NANOSLEEP.SYNCS 0x989680 ;  /* 0x009896800000895d */ /* 0x004fea0003900000 */
[----:B------:R-:W2:Y:S02]  /*2830*/  @!P0 SYNCS.PHASECHK.TRANS64 P0, [R0+URZ], R2 ;  /* 0x00000002000085a7 */ /* 0x000ea400080010ff */
[----:B--2---:R-:W-:Y:S05]  /*2840*/  @P0 EXIT ;  /* 0x000000000000094d */ /* 0x004fea0003800000 */
[----:B------:R-:W-:Y:S05]  /*2850*/  BRA `(.L_x_41) ;  /* 0xfffffffc00ec7947 */ /* 0x000fea000383ffff */
.L_x_17:
[----:B------:R-:W-:-:S04]  /*2860*/  UISETP.NE.AND UP1, UPT, UR45, URZ, UPT ;  /* 0x000000ff2d00728c */ /* 0x000fc8000bf25270 */
[----:B------:R-:W-:-:S09]  /*2870*/  UISETP.NE.OR UP1, UPT, UR10, 0x1, UP1 ;  /* 0x000000010a00788c */ /* 0x000fd20008f25670 */
[----:B------:R-:W-:Y:S05]  /*2880*/  BRA.U UP1, `(.L_x_42) ;  /* 0x0000000501487547 */ /* 0x000fea000b800000 */
[----:B------:R-:W-:Y:S01]  /*2890*/  ISETP.NE.AND P2, PT, R2, RZ, PT ;  /* 0x000000ff0200720c */ /* 0x000fe20003f45270 */
[----:B------:R-:W-:Y:S01]  /*28a0*/  IMAD.MOV.U32 R12, RZ, RZ, 0x1 ;  /* 0x00000001ff0c7424 */ /* 0x000fe200078e00ff */
[----:B------:R-:W-:Y:S02]  /*28b0*/  CS2R R10, SRZ ;  /* 0x00000000000a7805 */ /* 0x000fe4000001ff00 */
[----:B------:R-:W-:Y:S01]  /*28c0*/  CS2R R8, SRZ ;  /* 0x0000000000087805 */ /* 0x000fe2000001ff00 */
[----:B------:R-:W-:Y:S01]  /*28d0*/  UMOV UR6, 0x400 ;  /* 0x0000040000067882 */ /* 0x000fe20000000000 */
[----:B------:R-:W-:Y:S01]  /*28e0*/  UMOV UR5, URZ ;  /* 0x000000ff00057c82 */ /* 0x000fe20008000000 */
[----:B------:R-:W-:-:S12]  /*28f0*/  ULEA UR6, UR45, UR6, 0x18 ;  /* 0x000000062d067291 */ /* 0x000fd8000f8ec0ff */
.L_x_46:
[----:B------:R-:W-:Y:S02]  /*2900*/  LEA R0, R8, UR6, 0x3 ;  /* 0x0000000608007c11 */ /* 0x000fe4000f8e18ff */
[----:B------:R-:W-:-:S03]  /*2910*/  SHF.L.U32 R4, R9, 0x1f, RZ ;  /* 0x0000001f09047819 */ /* 0x000fc600000006ff */
[----:B------:R-:W-:Y:S01]  /*2920*/  VIADD R5, R0, 0xe0 ;  /* 0x000000e000057836 */ /* 0x000fe20000000000 */
[----:B------:R-:W1:Y:S02]  /*2930*/  SYNCS.PHASECHK.TRANS64.TRYWAIT P0, [R0+URZ+0xd0], R4 ;  /* 0x0000d004000075a7 */ /* 0x000e6400080011ff */
[----:B-1----:R-:W-:Y:S05]  /*2940*/  @!P0 BRA `(.L_x_43) ;  /* 0x0000006000b08947 */ /* 0x002fea0003800000 */
.L_x_139:
[----:B------:R-:W-:Y:S01]  /*2950*/  ULEA UR4, UR5, UR6, 0x3 ;  /* 0x0000000605047291 */ /* 0x000fe2000f8e18ff */
[----:B-1----:R-:W-:Y:S01]  /*2960*/  PRMT R0, RZ, 0x654, R5 ;  /* 0x00000654ff007816 */ /* 0x002fe20000000005 */
[----:B------:R-:W-:Y:S01]  /*2970*/  @!P2 IMAD.MOV.U32 R4, RZ, RZ, 0x10 ;  /* 0x00000010ff04a424 */ /* 0x000fe200078e00ff */
[----:B------:R-:W-:Y:S01]  /*2980*/  SHF.L.U32 R5, R12, 0x1f, RZ ;  /* 0x0000001f0c057819 */ /* 0x000fe200000006ff */
[----:B------:R-:W-:Y:S01]  /*2990*/  UIADD3 UR7, UPT, UPT, UR4, 0x70, URZ ;  /* 0x0000007004077890 */ /* 0x000fe2000fffe0ff */
[----:B------:R1:W-:Y:S05]  /*29a0*/  SYNCS.ARRIVE.TRANS64.RED.A1T0 RZ, [R0+URZ], RZ ;  /* 0x000000ff00ff79a7 */ /* 0x0003ea00081004ff */
[----:B------:R-:W-:Y:S01]  /*29b0*/  IMAD.U32 R6, RZ, RZ, UR7 ;  /* 0x00000007ff067e24 */ /* 0x000fe2000f8e00ff */
[----:B------:R-:W2:Y:S04]  /*29c0*/  SYNCS.PHASECHK.TRANS64.TRYWAIT P0, [UR4+0x80], R5 ;  /* 0x00008005ff0075a7 */ /* 0x000ea80008001104 */
[----:B------:R-:W-:Y:S01]  /*29d0*/  PRMT R6, R2, 0x654, R6 ;  /* 0x0000065402067816 */ /* 0x000fe20000000006 */
[----:B-12---:R-:W-:Y:S06]  /*29e0*/  @!P0 BRA `(.L_x_44) ;  /* 0x00000060009c8947 */ /* 0x006fec0003800000 */
.L_x_141:
[----:B------:R-:W-:Y:S01]  /*29f0*/  ULEA UR8, UR5, UR6, 0x4 ;  /* 0x0000000605087291 */ /* 0x000fe2000f8e20ff */
[----:B------:R-:W-:Y:S01]  /*2a00*/  SEL R3, R6, R3, !P2 ;  /* 0x0000000306037207 */ /* 0x000fe20005000000 */
[----:B------:R-:W-:Y:S01]  /*2a10*/  UIADD3 UR9, UPT, UPT, UR4, 0x70, URZ ;  /* 0x0000007004097890 */ /* 0x000fe2000fffe0ff */
[----:B-1----:R-:W-:Y:S01]  /*2a20*/  LEA R0, R11, UR6, 0x3 ;  /* 0x000000060b007c11 */ /* 0x002fe2000f8e18ff */
[----:B------:R-:W-:Y:S01]  /*2a30*/  UIADD3 UR8, UPT, UPT, UR8, 0x100, URZ ;  /* 0x0000010008087890 */ /* 0x000fe2000fffe0ff */
[----:B------:R1:W-:Y:S01]  /*2a40*/  @!P2 SYNCS.ARRIVE.TRANS64.RED RZ, [R3+URZ], R4 ;  /* 0x0000000403ffa9a7 */ /* 0x0003e200080004ff */
[----:B------:R-:W-:Y:S01]  /*2a50*/  UIADD3 UR4, UPT, UPT, UR5, 0x1, URZ ;  /* 0x0000000105047890 */ /* 0x000fe2000fffe0ff */
[----:B------:R-:W-:-:S03]  /*2a60*/  VIADD R8, R8, 0x1 ;  /* 0x0000000108087836 */ /* 0x000fc60000000000 */
[----:B------:R-:W-:Y:S02]  /*2a70*/  UISETP.NE.AND UP0, UPT, UR4, 0x2, UPT ;  /* 0x000000020400788c */ /* 0x000fe4000bf05270 */
[----:B------:R-:W-:Y:S01]  /*2a80*/  ISETP.NE.AND P0, PT, R8, 0x2, PT ;  /* 0x000000020800780c */ /* 0x000fe20003f05270 */
[----:B------:R-:W-:Y:S06]  /*2a90*/  UGETNEXTWORKID.BROADCAST [UR8], [UR9] ;  /* 0x00000000080073ca */ /* 0x000fec0008000100 */
[----:B------:R-:W-:Y:S02]  /*2aa0*/  USEL UR7, URZ, 0x1, UP0 ;  /* 0x00000001ff077887 */ /* 0x000fe40008000000 */
[----:B------:R-:W-:-:S04]  /*2ab0*/  USEL UR5, UR4, URZ, UP0 ;  /* 0x000000ff04057287 */ /* 0x000fc80008000000 */
[----:B------:R-:W-:Y:S02]  /*2ac0*/  LOP3.LUT R12, R12, UR7, RZ, 0x3c, !PT ;  /* 0x000000070c0c7c12 */ /* 0x000fe4000f8e3cff */
[----:B-1----:R-:W-:-:S04]  /*2ad0*/  SHF.L.U32 R4, R10, 0x1f, RZ ;  /* 0x0000001f0a047819 */ /* 0x002fc800000006ff */
[----:B------:R-:W1:Y:S02]  /*2ae0*/  SYNCS.PHASECHK.TRANS64.TRYWAIT P1, [R0+URZ+0x70], R4 ;  /* 0x00007004000075a7 */ /* 0x000e6400080211ff */
[----:B-1----:R-:W-:Y:S05]  /*2af0*/  @!P1 BRA `(.L_x_45) ;  /* 0x0000006000709947 */ /* 0x002fea0003800000 */
.L_x_142:
[C---:B-1----:R-:W-:Y:S01]  /*2b00*/  LEA R4, R11.reuse, UR6, 0x4 ;  /* 0x000000060b047c11 */ /* 0x042fe2000f8e20ff */
[----:B------:R-:W-:Y:S01]  /*2b10*/  VIADD R0, R0, 0x80 ;  /* 0x0000008000007836 */ /* 0x000fe20000000000 */
[----:B------:R-:W-:Y:S01]  /*2b20*/  SEL R8, R8, RZ, P0 ;  /* 0x000000ff08087207 */ /* 0x000fe20000000000 */
[----:B------:R-:W-:-:S03]  /*2b30*/  VIADD R11, R11, 0x1 ;  /* 0x000000010b0b7836 */ /* 0x000fc60000000000 */
[----:B------:R-:W1:Y:S01]  /*2b40*/  LDS.128 R4, [R4+0x100] ;  /* 0x0001000004047984 */ /* 0x000e620000000c00 */
[----:B------:R-:W-:Y:S02]  /*2b50*/  PRMT R0, RZ, 0x654, R0 ;  /* 0x00000654ff007816 */ /* 0x000fe40000000000 */
[C---:B------:R-:W-:Y:S01]  /*2b60*/  ISETP.NE.AND P1, PT, R11.reuse, 0x2, PT ;  /* 0x000000020b00780c */ /* 0x040fe20003f25270 */
[----:B------:R-:W-:Y:S01]  /*2b70*/  @!PT LDS RZ, [RZ] ;  /* 0x00000000fffff984 */ /* 0x000fe20000000800 */
[----:B------:R-:W-:Y:S01]  /*2b80*/  @!PT LDS RZ, [RZ] ;  /* 0x00000000fffff984 */ /* 0x000fe20000000800 */
[----:B------:R-:W-:Y:S01]  /*2b90*/  @!PT LDS RZ, [RZ] ;  /* 0x00000000fffff984 */ /* 0x000fe20000000800 */
[----:B------:R-:W-:Y:S01]  /*2ba0*/  @!PT LDS RZ, [RZ] ;  /* 0x00000000fffff984 */ /* 0x000fe20000000800 */
[----:B------:R2:W-:Y:S06]  /*2bb0*/  MEMBAR.ALL.CTA ;  /* 0x0000000000007992 */ /* 0x0005ec0000008000 */
[----:B--2---:R-:W2:Y:S01]  /*2bc0*/  FENCE.VIEW.ASYNC.S ;  /* 0x00000000000073c6 */ /* 0x004ea20000000000 */
[----:B------:R-:W-:Y:S01]  /*2bd0*/  SEL R11, R11, RZ, P1 ;  /* 0x000000ff0b0b7207 */ /* 0x000fe20000800000 */
[----:B--2---:R2:W-:Y:S01]  /*2be0*/  SYNCS.ARRIVE.TRANS64.RED.A1T0 RZ, [R0+URZ], RZ ;  /* 0x000000ff00ff79a7 */ /* 0x0045e200081004ff */
[----:B-1----:R-:W-:-:S02]  /*2bf0*/  LOP3.LUT P3, RZ, R6, 0x1, RZ, 0xc0, !PT ;  /* 0x0000000106ff7812 */ /* 0x002fc4000786c0ff */
[----:B------:R-:W-:-:S04]  /*2c00*/  SEL R4, RZ, 0x1, P1 ;  /* 0x00000001ff047807 */ /* 0x000fc80000800000 */
[----:B------:R-:W-:Y:S02]  /*2c10*/  LOP3.LUT R10, R10, R4, RZ, 0x3c, !PT ;  /* 0x000000040a0a7212 */ /* 0x000fe400078e3cff */
[----:B--2---:R-:W-:-:S04]  /*2c20*/  SEL R0, RZ, 0x1, P0 ;  /* 0x00000001ff007807 */ /* 0x004fc80000000000 */
[----:B------:R-:W-:Y:S01]  /*2c30*/  LOP3.LUT R9, R9, R0, RZ, 0x3c, !PT ;  /* 0x0000000009097212 */ /* 0x000fe200078e3cff */
[----:B------:R-:W-:Y:S06]  /*2c40*/  @P3 BRA `(.L_x_46) ;  /* 0xfffffffc002c3947 */ /* 0x000fec000383ffff */
[----:B------:R-:W-:Y:S01]  /*2c50*/  ULEA UR4, UR5, UR6, 0x3 ;  /* 0x0000000605047291 */ /* 0x000fe2000f8e18ff */
[----:B------:R-:W-:-:S08]  /*2c60*/  SHF.L.U32 R2, R12, 0x1f, RZ ;  /* 0x0000001f0c027819 */ /* 0x000fd000000006ff */
[----:B------:R-:W1:Y:S02]  /*2c70*/  SYNCS.PHASECHK.TRANS64 P0, [UR4+0x80], R2 ;  /* 0x00008002ff0075a7 */ /* 0x000e640008001004 */
[----:B-1----:R-:W-:Y:S05]  /*2c80*/  @P0 BRA `(.L_x_47) ;  /* 0x0000000000080947 */ /* 0x002fea0003800000 */
[----:B------:R-:W1:Y:S02]  /*2c90*/  SYNCS.PHASECHK.TRANS64.TRYWAIT P0, [UR4+0x80], R2 ;  /* 0x00008002ff0075a7 */ /* 0x000e640008001104 */
[----:B-1----:R-:W-:Y:S05]  /*2ca0*/  @!P0 BRA `(.L_x_48) ;  /* 0x0000006000188947 */ /* 0x002fea0003800000 */
.L_x_47:
[----:B------:R-:W-:-:S04]  /*2cb0*/  UIADD3 UR7, UPT, UPT, UR5, 0x1, URZ ;  /* 0x0000000105077890 */ /* 0x000fc8000fffe0ff */
[----:B------:R-:W-:-:S04]  /*2cc0*/  UISETP.NE.AND UP0, UPT, UR7, 0x2, UPT ;  /* 0x000000020700788c */ /* 0x000fc8000bf05270 */
[----:B------:R-:W-:Y:S02]  /*2cd0*/  USEL UR8, URZ, 0x1, UP0 ;  /* 0x00000001ff087887 */ /* 0x000fe40008000000 */
[----:B------:R-:W-:-:S04]  /*2ce0*/  USEL UR7, UR7, URZ, UP0 ;  /* 0x000000ff07077287 */ /* 0x000fc80008000000 */
[----:B------:R-:W-:Y:S01]  /*2cf0*/  ULEA UR7, UR7, UR6, 0x3 ;  /* 0x0000000607077291 */ /* 0x000fe2000f8e18ff */
[----:B-1----:R-:W-:-:S04]  /*2d00*/  LOP3.LUT R2, R12, UR8, RZ, 0x3c, !PT ;  /* 0x000000080c027c12 */ /* 0x002fc8000f8e3cff */
[----:B------:R-:W-:-:S04]  /*2d10*/  SHF.L.U32 R0, R2, 0x1f, RZ ;  /* 0x0000001f02007819 */ /* 0x000fc800000006ff */
[----:B------:R-:W1:Y:S02]  /*2d20*/  SYNCS.PHASECHK.TRANS64 P0, [UR7+0x80], R0 ;  /* 0x00008000ff0075a7 */ /* 0x000e640008001007 */
[----:B-1----:R-:W-:Y:S05]  /*2d30*/  @P0 EXIT ;  /* 0x000000000000094d */ /* 0x002fea0003800000 */
[----:B------:R-:W-:Y:S02]  /*2d40*/  SHF.L.U32 R2, R2, 0x1f, RZ ;  /* 0x0000001f02027819 */ /* 0x000fe400000006ff */
[----:B------:R-:W-:-:S07]  /*2d50*/  MOV R0, UR7 ;  /* 0x0000000700007c02 */ /* 0x000fce0008000f00 */
.L_x_49:
[----:B-1----:R1:W2:Y:S02]  /*2d60*/  SYNCS.PHASECHK.TRANS64.TRYWAIT P0, [R0+URZ+0x80], R2 ;  /* 0x00008002000075a7 */ /* 0x0022a400080011ff */
[----:B--2---:R-:W-:Y:S05]  /*2d70*/  @!P0 NANOSLEEP.SYNCS 0x989680 ;  /* 0x009896800000895d */ /* 0x004fea0003900000 */
[----:B------:R-:W2:Y:S02]  /*2d80*/  @!P0 SYNCS.PHASECHK.TRANS64 P0, [R0+URZ+0x80], R2 ;  /* 0x00008002000085a7 */ /* 0x000ea400080010ff */
[----:B--2---:R-:W-:Y:S05]  /*2d90*/  @P0 EXIT ;  /* 0x000000000000094d */ /* 0x004fea0003800000 */
[----:B------:R-:W-:Y:S05]  /*2da0*/  BRA `(.L_x_49) ;  /* 0xfffffffc00ec7947 */ /* 0x000fea000383ffff */
.L_x_42:
[----:B------:R-:W-:-:S09]  /*2db0*/  UISETP.NE.AND UP1, UPT, UR10, URZ, UPT ;  /* 0x000000ff0a00728c */ /* 0x000fd2000bf25270 */
[----:B------:R-:W-:Y:S05]  /*2dc0*/  BRA.U UP1, `(.L_x_50) ;  /* 0x0000001101f47547 */ /* 0x000fea000b800000 */
[----:B------:R-:W-:Y:S01]  /*2dd0*/  UMOV UR4, 0x40 ;  /* 0x0000004000047882 */ /* 0x000fe20000000000 */
[----:B------:R-:W-:Y:S01]  /*2de0*/  NOP ;  /* 0x0000000000007918 */ /* 0x000fe20000000000 */
[----:B------:R-:W-:Y:S01]  /*2df0*/  ULEA UR5, UR45, UR4, 0x18 ;  /* 0x000000042d057291 */ /* 0x000fe2000f8ec0ff */
[----:B------:R-:W-:Y:S02]  /*2e00*/  UMOV UR6, 0x400 ;  /* 0x0000040000067882 */ /* 0x000fe40000000000 */
[----:B------:R-:W-:-:S06]  /*2e10*/  ULEA UR6, UR45, UR6, 0x18 ;  /* 0x000000062d067291 */ /* 0x000fcc000f8ec0ff */
[----:B------:R-:W1:Y:S02]  /*2e20*/  LDS.U8 R0, [UR5+0x1c] ;  /* 0x00001c05ff007984 */ /* 0x000e640008000000 */
[----:B-1----:R-:W-:-:S13]  /*2e30*/  ISETP.NE.AND P0, PT, R0, RZ, PT ;  /* 0x000000ff0000720c */ /* 0x002fda0003f05270 */
[----:B------:R-:W-:Y:S05]  /*2e40*/  @P0 BRA `(.L_x_51) ;  /* 0x0000000000580947 */ /* 0x000fea0003800000 */
[----:B------:R-:W-:-:S13]  /*2e50*/  ELECT P0, URZ, PT ;  /* 0x0000000000ff782f */ /* 0x000fda0003800000 */
[----:B------:R-:W-:Y:S05]  /*2e60*/  @!P0 BRA `(.L_x_52) ;  /* 0x0000000000608947 */ /* 0x000fea0003800000 */
[----:B------:R-:W-:Y:S01]  /*2e70*/  UMOV UR4, 0x10 ;  /* 0x0000001000047882 */ /* 0x000fe20000000000 */
[----:B------:R-:W-:Y:S01]  /*2e80*/  HFMA2 R0, -RZ, RZ, 0, 5.9604644775390625e-08 ;  /* 0x00000001ff007431 */ /* 0x000fe200000001ff */
[----:B------:R-:W-:-:S03]  /*2e90*/  MOV R2, 0xffff ;  /* 0x0000ffff00027802 */ /* 0x000fc60000000f00 */
[----:B------:R-:W-:Y:S04]  /*2ea0*/  DEPBAR.LE SB1, 0x36 ;  /* 0x00009d800000791a */ /* 0x000fe80000000000 */
[----:B------:R-:W1:Y:S02]  /*2eb0*/  UTCATOMSWS.FIND_AND_SET.ALIGN UP0, UR4, UR4 ;  /* 0x00000004000475e3 */ /* 0x000e640008000800 */
[----:B-1----:R-:W-:Y:S01]  /*2ec0*/  MOV R3, UR4 ;  /* 0x0000000400037c02 */ /* 0x002fe20008000f00 */
[----:B------:R-:W-:Y:S06]  /*2ed0*/  BRA.U UP0, `(.L_x_53) ;  /* 0x0000000100187547 */ /* 0x000fec000b800000 */
.L_x_54:
[----:B------:R-:W-:Y:S05]  /*2ee0*/  NANOSLEEP 0x64 ;  /* 0x000000640000795d */ /* 0x000fea0003800000 */
[----:B------:R-:W-:-:S05]  /*2ef0*/  UMOV UR4, 0x10 ;  /* 0x0000001000047882 */ /* 0x000fca0000000000 */
[----:B------:R-:W-:Y:S04]  /*2f00*/  DEPBAR.LE SB1, 0x36 ;  /* 0x00009d800000791a */ /* 0x000fe80000000000 */
[----:B------:R-:W1:Y:S02]  /*2f10*/  UTCATOMSWS.FIND_AND_SET.ALIGN UP0, UR4, UR4 ;  /* 0x00000004000475e3 */ /* 0x000e640008000800 */
[----:B-1----:R-:W-:Y:S01]  /*2f20*/  MOV R3, UR4 ;  /* 0x0000000400037c02 */ /* 0x002fe20008000f00 */
[----:B------:R-:W-:Y:S05]  /*2f30*/  BRA.U !UP0, `(.L_x_54) ;  /* 0xfffffffd08e87547 */ /* 0x000fea000b83ffff */
.L_x_53:
[-C--:B------:R-:W-:Y:S02]  /*2f40*/  SHF.L.U32 R2, R2, R3.reuse, RZ ;  /* 0x0000000302027219 */ /* 0x080fe400000006ff */
[----:B------:R-:W-:Y:S01]  /*2f50*/  SHF.L.U32 R0, R0, R3, RZ ;  /* 0x0000000300007219 */ /* 0x000fe200000006ff */
[----:B------:R-:W-:Y:S02]  /*2f60*/  IMAD.SHL.U32 R3, R3, 0x20, RZ ;  /* 0x0000002003037824 */ /* 0x000fe400078e00ff */
[----:B------:R1:W-:Y:S04]  /*2f70*/  ATOMS.OR RZ, [UR5+0x14], R2 ;  /* 0x00001402ffff798c */ /* 0x0003e8000b000005 */
[----:B------:R1:W-:Y:S04]  /*2f80*/  ATOMS.OR RZ, [UR5+0x18], R0 ;  /* 0x00001800ffff798c */ /* 0x0003e8000b000005 */
[----:B------:R1:W-:Y:S01]  /*2f90*/  STS [UR6+0x120], R3 ;  /* 0x00012003ff007988 */ /* 0x0003e20008000806 */
[----:B------:R-:W-:Y:S05]  /*2fa0*/  BRA `(.L_x_52) ;  /* 0x0000000000107947 */ /* 0x000fea0003800000 */
.L_x_51:
[----:B------:R-:W-:Y:S02]  /*2fb0*/  MOV R0, 0xffffffff ;  /* 0xffffffff00007802 */ /* 0x000fe40000000f00 */
[----:B------:R-:W-:-:S03]  /*2fc0*/  MOV R2, 0x2ff0 ;  /* 0x00002ff000027802 */ /* 0x000fc60000000f00 */
[----:B------:R1:W-:Y:S04]  /*2fd0*/  STS [UR6+0x120], R0 ;  /* 0x00012000ff007988 */ /* 0x0003e80008000806 */
[----:B-1-3-5:R-:W-:Y:S05]  /*2fe0*/  CALL.REL.NOINC `($__internal_1_$__cuda_sm10x_tcgen05_guardrail_trap_phase_invalid_during_alloc) ;  /* 0x0000006400607944 */ /* 0x02afea0003c00000 */
.L_x_52:
[----:B------:R-:W-:Y:S05]  /*2ff0*/  WARPSYNC.ALL ;  /* 0x0000000000007948 */ /* 0x000fea0003800000 */
[----:B------:R-:W2:Y:S01]  /*3000*/  S2UR UR4, SR_CgaCtaId ;  /* 0x00000000000479c3 */ /* 0x000ea20000008800 */
[----:B------:R-:W-:Y:S01]  /*3010*/  UMOV UR71, 0x400 ;  /* 0x0000040000477882 */ /* 0x000fe20000000000 */
[----:B------:R-:W-:-:S06]  /*3020*/  NOP ;  /* 0x0000000000007918 */ /* 0x000fcc0000000000 */
[----:B------:R-:W-:Y:S06]  /*3030*/  BAR.ARV 0x6, 0xa0 ;  /* 0x0182800000007b1d */ /* 0x000fec0000002000 */
[----:B------:R-:W4:Y:S01]  /*3040*/  LDCU UR5, c[0x0][0x38c] ;  /* 0x00007180ff0577ac */ /* 0x000f220008000800 */
[----:B------:R-:W-:Y:S01]  /*3050*/  IMAD.MOV.U32 R11, RZ, RZ, 0x1 ;  /* 0x00000001ff0b7424 */ /* 0x000fe200078e00ff */
[----:B------:R-:W-:Y:S01]  /*3060*/  CS2R R8, SRZ ;  /* 0x0000000000087805 */ /* 0x000fe2000001ff00 */
[----:B------:R-:W-:Y:S01]  /*3070*/  IMAD.MOV.U32 R10, RZ, RZ, RZ ;  /* 0x000000ffff0a7224 */ /* 0x000fe200078e00ff */
[----:B------:R-:W3:Y:S01]  /*3080*/  LDCU UR7, c[0x0][0x38c] ;  /* 0x00007180ff0777ac */ /* 0x000ee20008000800 */
[----:B------:R-:W-:Y:S01]  /*3090*/  UMOV UR74, URZ ;  /* 0x000000ff004a7c82 */ /* 0x000fe20008000000 */
[----:B------:R-:W-:Y:S01]  /*30a0*/  UMOV UR9, URZ ;  /* 0x000000ff00097c82 */ /* 0x000fe20008000000 */
[----:B--2---:R-:W-:Y:S01]  /*30b0*/  ULEA UR71, UR4, UR71, 0x18 ;  /* 0x0000004704477291 */ /* 0x004fe2000f8ec0ff */
[----:B------:R-:W-:Y:S01]  /*30c0*/  UMOV UR76, 0x0 ;  /* 0x00000000004c7882 */ /* 0x000fe20000000000 */
[----:B------:R-:W-:-:S02]  /*30d0*/  UMOV UR77, 0x4200910 ;  /* 0x04200910004d7882 */ /* 0x000fc40000000000 */
[----:B------:R-:W-:Y:S02]  /*30e0*/  UIADD3 UR6, UPT, UPT, UR71, 0x18800, URZ ;  /* 0x0001880047067890 */ /* 0x000fe4000fffe0ff */
[----:B----4-:R-:W-:-:S03]  /*30f0*/  UIADD3 UR5, UPT, UPT, UR5, 0x7f, URZ ;  /* 0x0000007f05057890 */ /* 0x010fc6000fffe0ff */
[----:B-1----:R-:W1:Y:S01]  /*3100*/  LDS R0, [UR71+0x120] ;  /* 0x00012047ff007984 */ /* 0x002e620008000800 */
[----:B------:R-:W-:Y:S02]  /*3110*/  USHF.R.S32.HI UR4, URZ, 0x1f, UR5 ;  /* 0x0000001fff047899 */ /* 0x000fe40008011405 */
[----:B---3--:R-:W-:Y:S02]  /*3120*/  UISETP.GE.AND UP3, UPT, UR7, 0x1, UPT ;  /* 0x000000010700788c */ /* 0x008fe4000bf66270 */
[----:B------:R-:W-:Y:S02]  /*3130*/  ULEA.HI UR4, UR4, UR5, URZ, 0x7 ;  /* 0x0000000504047291 */ /* 0x000fe4000f8f38ff */
[----:B------:R-:W-:Y:S02]  /*3140*/  UIADD3 UR5, UPT, UPT, UR71, 0x8800, URZ ;  /* 0x0000880047057890 */ /* 0x000fe4000fffe0ff */
[----:B------:R-:W-:Y:S02]  /*3150*/  USHF.R.S32.HI UR8, URZ, 0x7, UR4 ;  /* 0x00000007ff087899 */ /* 0x000fe40008011404 */
[----:B------:R-:W-:-:S02]  /*3160*/  USHF.R.U32.HI UR4, URZ, 0x4, UR6 ;  /* 0x00000004ff047899 */ /* 0x000fc40008011606 */
[----:B------:R-:W-:Y:S02]  /*3170*/  UISETP.LT.AND UP0, UPT, UR8, 0x1, UPT ;  /* 0x000000010800788c */ /* 0x000fe4000bf01270 */
[----:B------:R-:W-:Y:S01]  /*3180*/  IMAD.U32 R12, RZ, RZ, UR8 ;  /* 0x00000008ff0c7e24 */ /* 0x000fe2000f8e00ff */
[----:B------:R-:W-:Y:S02]  /*3190*/  ULOP3.LUT UR4, UR4, 0x3fff, URZ, 0xc0, !UPT ;  /* 0x00003fff04047892 */ /* 0x000fe4000f8ec0ff */
[----:B------:R-:W-:Y:S02]  /*31a0*/  USEL UR6, UR8, 0x1, !UP0 ;  /* 0x0000000108067887 */ /* 0x000fe4000c000000 */
[----:B------:R-:W-:Y:S02]  /*31b0*/  ULOP3.LUT UR73, UR4, 0x10000, URZ, 0xfc, !UPT ;  /* 0x0001000004497892 */ /* 0x000fe4000f8efcff */
[----:B------:R-:W-:Y:S02]  /*31c0*/  UIADD3 UR4, UPT, UPT, -UR6, URZ, URZ ;  /* 0x000000ff06047290 */ /* 0x000fe4000fffe1ff */
[----:B------:R-:W-:-:S04]  /*31d0*/  USHF.R.U32.HI UR5, URZ, 0x4, UR5 ;  /* 0x00000004ff057899 */ /* 0x000fc80008011605 */
[----:B------:R-:W-:Y:S01]  /*31e0*/  ULOP3.LUT UR5, UR5, 0x3fff, URZ, 0xc0, !UPT ;  /* 0x00003fff05057892 */ /* 0x000fe2000f8ec0ff */
[----:B------:R-:W-:-:S03]  /*31f0*/  MOV R13, UR4 ;  /* 0x00000004000d7c02 */ /* 0x000fc60008000f00 */
[----:B------:R-:W-:Y:S01]  /*3200*/  ULOP3.LUT UR72, UR5, 0x10000, URZ, 0xfc, !UPT ;  /* 0x0001000005487892 */ /* 0x000fe2000f8efcff */
[----:B-1----:R-:W-:-:S13]  /*3210*/  R2UR UR8, R0 ;  /* 0x00000000000872ca */ /* 0x002fda00000e0000 */
[----:B------:R-:W-:-:S07]  /*3220*/  MOV R14, UR8 ;  /* 0x00000008000e7c02 */ /* 0x000fce0008000f00 */
.L_x_61:
[----:B------:R-:W-:Y:S02]  /*3230*/  LEA R0, R10, UR71, 0x3 ;  /* 0x000000470a007c11 */ /* 0x000fe4000f8e18ff */
[----:B------:R-:W-:Y:S02]  /*3240*/  SHF.L.U32 R2, R9, 0x1f, RZ ;  /* 0x0000001f09027819 */ /* 0x000fe400000006ff */
[----:B------:R-:W-:Y:S01]  /*3250*/  PLOP3.LUT P0, PT, PT, PT, UP3, 0x80, 0x8 ;  /* 0x000000000008781c */ /* 0x000fe20003f0f038 */
[----:B------:R-:W-:Y:S01]  /*3260*/  VIADD R3, R0, 0x80 ;  /* 0x0000008000037836 */ /* 0x000fe20000000000 */
[----:B-1----:R-:W1:Y:S02]  /*3270*/  SYNCS.PHASECHK.TRANS64.TRYWAIT P1, [R0+URZ+0x70], R2 ;  /* 0x00007002000075a7 */ /* 0x002e6400080211ff */
[----:B-1----:R-:W-:Y:S09]  /*3280*/  @!P1 BRA `(.L_x_55) ;  /* 0x0000005800b89947 */ /* 0x002ff20003800000 */
.L_x_144:
[----:B------:R-:W-:Y:S01]  /*3290*/  LEA R4, R10, UR71, 0x4 ;  /* 0x000000470a047c11 */ /* 0x000fe2000f8e20ff */
[----:B------:R-:W-:Y:S01]  /*32a0*/  @UP3 ULEA UR4, UR9, UR71, 0x3 ;  /* 0x0000004709043291 */ /* 0x000fe2000f8e18ff */
[----:B------:R-:W-:Y:S01]  /*32b0*/  PLOP3.LUT P2, PT, PT, PT, PT, 0x80, 0x8 ;  /* 0x000000000008781c */ /* 0x000fe20003f4f070 */
[----:B------:R-:W-:Y:S01]  /*32c0*/  ULEA UR75, UR74, UR71, 0x3 ;  /* 0x000000474a4b7291 */ /* 0x000fe2000f8e18ff */
[----:B------:R-:W-:Y:S02]  /*32d0*/  PRMT R3, RZ, 0x654, R3 ;  /* 0x00000654ff037816 */ /* 0x000fe40000000003 */
[----:B------:R-:W2:Y:S01]  /*32e0*/  LDS.128 R4, [R4+0x100] ;  /* 0x0001000004047984 */ /* 0x000ea20000000c00 */
[----:B-1----:R-:W-:Y:S02]  /*32f0*/  @P0 SHF.L.U32 R2, R8, 0x1f, RZ ;  /* 0x0000001f08020819 */ /* 0x002fe400000006ff */
[----:B------:R-:W-:Y:S01]  /*3300*/  SHF.L.U32 R0, R11, 0x1f, RZ ;  /* 0x0000001f0b007819 */ /* 0x000fe200000006ff */
[----:B------:R-:W-:Y:S01]  /*3310*/  @!PT LDS RZ, [RZ] ;  /* 0x00000000fffff984 */ /* 0x000fe20000000800 */
[----:B------:R-:W-:Y:S01]  /*3320*/  @!PT LDS RZ, [RZ] ;  /* 0x00000000fffff984 */ /* 0x000fe20000000800 */
[----:B------:R-:W-:Y:S01]  /*3330*/  @!PT LDS RZ, [RZ] ;  /* 0x00000000fffff984 */ /* 0x000fe20000000800 */
[----:B------:R-:W-:Y:S01]  /*3340*/  @!PT LDS RZ, [RZ] ;  /* 0x00000000fffff984 */ /* 0x000fe20000000800 */
[----:B------:R1:W-:Y:S06]  /*3350*/  MEMBAR.ALL.CTA ;  /* 0x0000000000007992 */ /* 0x0003ec0000008000 */
[----:B-1----:R-:W1:Y:S01]  /*3360*/  FENCE.VIEW.ASYNC.S ;  /* 0x00000000000073c6 */ /* 0x002e620000000000 */
[----:B------:R-:W-:Y:S01]  /*3370*/  R2UR UR6, R14 ;  /* 0x000000000e0672ca */ /* 0x000fe200000e0000 */
[----:B-1----:R1:W-:Y:S01]  /*3380*/  SYNCS.ARRIVE.TRANS64.RED.A1T0 RZ, [R3+URZ], RZ ;  /* 0x000000ff03ff79a7 */ /* 0x0023e200081004ff */
[----:B------:R1:W3:Y:S01]  /*3390*/  @P0 SYNCS.PHASECHK.TRANS64.TRYWAIT P2, [UR4], R2 ;  /* 0x00000002ff0005a7 */ /* 0x0002e20008041104 */
[----:B------:R-:W-:Y:S01]  /*33a0*/  ULEA.HI UR4, UR74, UR74, URZ, 0x1 ;  /* 0x0000004a4a047291 */ /* 0x000fe2000f8f08ff */
[----:B--2---:R-:W-:-:S03]  /*33b0*/  LOP3.LUT P1, RZ, R6, 0x1, RZ, 0xc0, !PT ;  /* 0x0000000106ff7812 */ /* 0x004fc6000782c0ff */
[----:B------:R-:W-:Y:S02]  /*33c0*/  USHF.L.U32 UR5, UR4, 0x6, URZ ;  /* 0x0000000604057899 */ /* 0x000fe400080006ff */
[----:B------:R-:W-:Y:S02]  /*33d0*/  ULOP3.LUT UR8, UR4, 0xffe, URZ, 0xc0, !UPT ;  /* 0x00000ffe04087892 */ /* 0x000fe4000f8ec0ff */
[----:B------:R-:W-:Y:S02]  /*33e0*/  ULOP3.LUT UR4, UR5, 0xffffff80, URZ, 0xc0, !UPT ;  /* 0xffffff8005047892 */ /* 0x000fe4000f8ec0ff */
[----:B------:R-:W-:Y:S02]  /*33f0*/  UIADD3 UR8, UPT, UPT, -UR8, UR74, URZ ;  /* 0x0000004a08087290 */ /* 0x000fe4000fffe1ff */
[----:B------:R-:W-:Y:S01]  /*3400*/  UIADD3 UR4, UPT, UPT, UR6, UR4, URZ ;  /* 0x0000000406047290 */ /* 0x000fe2000fffe0ff */
[----:B------:R-:W2:Y:S03]  /*3410*/  SYNCS.PHASECHK.TRANS64.TRYWAIT P0, [UR75+0xb0], R0 ;  /* 0x0000b000ff0075a7 */ /* 0x000ea6000800114b */
[----:B------:R-:W-:Y:S01]  /*3420*/  ULEA UR8, UR8, UR4, 0x14 ;  /* 0x0000000408087291 */ /* 0x000fe2000f8ea0ff */
[----:B-123--:R-:W-:Y:S11]  /*3430*/  @!P0 BRA `(.L_x_56) ;  /* 0x0000005800608947 */ /* 0x00eff60003800000 */
.L_x_146:
[----:B------:R-:W-:Y:S01]  /*3440*/  IADD3 R10, PT, PT, R10, 0x1, RZ ;  /* 0x000000010a0a7810 */ /* 0x000fe20007ffe0ff */
[----:B------:R-:W-:Y:S06]  /*3450*/  BRA.U !UP3, `(.L_x_57) ;  /* 0x000000050bec7547 */ /* 0x000fec000b800000 */
[----:B------:R-:W-:Y:S01]  /*3460*/  R2UR UR69, R13 ;  /* 0x000000000d4572ca */ /* 0x000fe200000e0000 */
[----:B------:R-:W-:Y:S01]  /*3470*/  UPLOP3.LUT UP4, UPT, UPT, UPT, UPT, 0x40, 0x4 ;  /* 0x000000000004789c */ /* 0x000fe20003f8e870 */
[----:B------:R-:W-:Y:S01]  /*3480*/  R2UR UR68, R12 ;  /* 0x000000000c4472ca */ /* 0x000fe200000e0000 */
[----:B------:R-:W-:-:S14]  /*3490*/  UMOV UR7, UR9 ;  /* 0x0000000900077c82 */ /* 0x000fdc0008000000 */
.L_x_60:
[----:B------:R-:W-:Y:S02]  /*34a0*/  UIADD3 UR69, UPT, UPT, UR69, 0x1, URZ ;  /* 0x0000000145457890 */ /* 0x000fe4000fffe0ff */
[----:B--2---:R-:W-:Y:S02]  /*34b0*/  ULEA UR5, UR7, UR71, 0x3 ;  /* 0x0000004707057291 */ /* 0x004fe4000f8e18ff */
[----:B------:R-:W-:Y:S01]  /*34c0*/  UISETP.NE.AND UP0, UPT, UR69, URZ, UPT ;  /* 0x000000ff4500728c */ /* 0x000fe2000bf05270 */
[----:B------:R-:W-:Y:S10]  /*34d0*/  @P2 BRA `(.L_x_58) ;  /* 0x00000000000c2947 */ /* 0x000ff40003800000 */
[----:B-1----:R-:W-:Y:S04]  /*34e0*/  SHF.L.U32 R2, R8, 0x1f, RZ ;  /* 0x0000001f08027819 */ /* 0x002fe800000006ff */
[----:B------:R-:W1:Y:S02]  /*34f0*/  SYNCS.PHASECHK.TRANS64.TRYWAIT P0, [UR5], R2 ;  /* 0x00000002ff0075a7 */ /* 0x000e640008001105 */
[----:B-1----:R-:W-:Y:S05]  /*3500*/  @!P0 BRA `(.L_x_59) ;  /* 0x0000005800448947 */ /* 0x002fea0003800000 */
.L_x_58:
[----:B------:R-:W-:Y:S01]  /*3510*/  UISETP.NE.AND UP1, UPT, UR68, 0x1, UPT ;  /* 0x000000014400788c */ /* 0x000fe2000bf25270 */
[----:B------:R-:W-:Y:S01]  /*3520*/  PLOP3.LUT P2, PT, PT, PT, PT, 0x80, 0x8 ;  /* 0x000000000008781c */ /* 0x000fe20003f4f070 */
[----:B------:R-:W-:Y:S01]  /*3530*/  UIADD3 UR9, UPT, UPT, UR7, 0x1, URZ ;  /* 0x0000000107097890 */ /* 0x000fe2000fffe0ff */
[----:B------:R-:W-:Y:S01]  /*3540*/  MOV.SPILL R3, UR75 ;  /* 0x0000004b00037c02 */ /* 0x000fe20009000f00 */
[----:B------:R-:W-:Y:S01]  /*3550*/  UIADD3 UR70, UPT, UPT, UR5, 0x10, URZ ;  /* 0x0000001005467890 */ /* 0x000fe2000fffe0ff */
[----:B-1----:R-:W-:Y:S01]  /*3560*/  MOV.SPILL R2, UR74 ;  /* 0x0000004a00027c02 */ /* 0x002fe20009000f00 */
[----:B------:R-:W-:Y:S01]  /*3570*/  UISETP.NE.AND UP2, UPT, UR9, 0x2, UPT ;  /* 0x000000020900788c */ /* 0x000fe2000bf45270 */
[----:B------:R-:W-:Y:S01]  /*3580*/  PLOP3.LUT P0, PT, PT, PT, UP1, 0x80, 0x8 ;  /* 0x000000000008781c */ /* 0x000fe20003f0f018 */
[----:B------:R-:W-:Y:S02]  /*3590*/  ULEA UR6, UR7, UR73, 0xc ;  /* 0x0000004907067291 */ /* 0x000fe4000f8e60ff */
[----:B------:R-:W-:Y:S02]  /*35a0*/  USEL UR5, URZ, 0x1, UP2 ;  /* 0x00000001ff057887 */ /* 0x000fe40009000000 */
[----:B------:R-:W-:Y:S02]  /*35b0*/  USEL UR9, UR9, URZ, UP2 ;  /* 0x000000ff09097287 */ /* 0x000fe40009000000 */
[----:B------:R-:W-:Y:S02]  /*35c0*/  ULEA UR4, UR7, UR72, 0xb ;  /* 0x0000004807047291 */ /* 0x000fe4000f8e58ff */
[----:B------:R-:W-:Y:S01]  /*35d0*/  @UP1 ULEA UR7, UR9, UR71, 0x3 ;  /* 0x0000004709071291 */ /* 0x000fe2000f8e18ff */
[----:B------:R-:W-:Y:S01]  /*35e0*/  LOP3.LUT R8, R8, UR5, RZ, 0x3c, !PT ;  /* 0x0000000508087c12 */ /* 0x000fe2000f8e3cff */
[----:B------:R-:W-:Y:S02]  /*35f0*/  UIADD3 UR20, UPT, UPT, UR6, 0x2, URZ ;  /* 0x0000000206147890 */ /* 0x000fe4000fffe0ff */
[----:B------:R-:W-:Y:S01]  /*3600*/  UIADD3 UR18, UPT, UPT, UR4, 0x2, URZ ;  /* 0x0000000204127890 */ /* 0x000fe2000fffe0ff */
[----:B------:R-:W-:Y:S01]  /*3610*/  @P0 SHF.L.U32 R0, R8, 0x1f, RZ ;  /* 0x0000001f08000819 */ /* 0x000fe200000006ff */
[----:B------:R-:W-:Y:S02]  /*3620*/  UIADD3 UR14, UPT, UPT, UR6, 0x4, URZ ;  /* 0x00000004060e7890 */ /* 0x000fe4000fffe0ff */
[----:B------:R-:W-:Y:S01]  /*3630*/  UIADD3 UR12, UPT, UPT, UR4, 0x4, URZ ;  /* 0x00000004040c7890 */ /* 0x000fe2000fffe0ff */
[----:B------:R2:W3:Y:S01]  /*3640*/  @P0 SYNCS.PHASECHK.TRANS64.TRYWAIT P2, [UR7], R0 ;  /* 0x00000000ff0005a7 */ /* 0x0004e20008041107 */
[----:B------:R-:W-:Y:S02]  /*3650*/  UIADD3 UR66, UPT, UPT, UR6, 0x6, URZ ;  /* 0x0000000606427890 */ /* 0x000fe4000fffe0ff */
        /* <DEDUP_REMOVED lines=24> */
[----:B------:R-:W-:Y:S01]  /*37e0*/  UIADD3 UR68, UPT, UPT, UR68, -0x1, URZ ;  /* 0xffffffff44447890 */ /* 0x000fe2000fffe0ff */
[----:B------:R-:W-:Y:S01]  /*37f0*/  UMOV UR7, 0x40004040 ;  /* 0x4000404000077882 */ /* 0x000fe20000000000 */
[----:B------:R-:W-:Y:S01]  /*3800*/  UMOV UR74, 0x0 ;  /* 0x00000000004a7882 */ /* 0x000fe20000000000 */
[----:B------:R-:W-:Y:S01]  /*3810*/  UMOV UR75, 0x4200910 ;  /* 0x04200910004b7882 */ /* 0x000fe20000000000 */
[----:B------:R-:W-:Y:S01]  /*3820*/  UMOV UR5, 0x40004040 ;  /* 0x4000404000057882 */ /* 0x000fe20000000000 */
[----:B------:R-:W-:Y:S01]  /*3830*/  UMOV UR21, 0x40004040 ;  /* 0x4000404000157882 */ /* 0x000fe20000000000 */
[----:B------:R1:W-:Y:S01]  /*3840*/  UTCHMMA gdesc[UR4], gdesc[UR6], tmem[UR8], tmem[UR74], idesc[UR75], UP4 ;  /* 0x00ff4a06040075ea */ /* 0x0003e2000a000008 */
[----:B------:R-:W-:Y:S01]  /*3850*/  UPLOP3.LUT UP4, UPT, UPT, UPT, UPT, 0x80, 0x8 ;  /* 0x000000000008789c */ /* 0x000fe20003f8f070 */
[----:B------:R-:W-:Y:S01]  /*3860*/  UMOV UR19, 0x40004040 ;  /* 0x4000404000137882 */ /* 0x000fe20000000000 */
[----:B------:R-:W-:Y:S01]  /*3870*/  UMOV UR15, 0x40004040 ;  /* 0x40004040000f7882 */ /* 0x000fe20000000000 */
[----:B------:R4:W-:Y:S01]  /*3880*/  UTCHMMA gdesc[UR18], gdesc[UR20], tmem[UR8], tmem[UR74], idesc[UR75], UPT ;  /* 0x00ff4a14120075ea */ /* 0x0009e2000b800008 */
[----:B------:R-:W-:Y:S01]  /*3890*/  UMOV UR13, 0x40004040 ;  /* 0x40004040000d7882 */ /* 0x000fe20000000000 */
        /* <DEDUP_REMOVED lines=18> */
[----:B-1----:R-:W-:Y:S01]  /*39c0*/  UIADD3 UR4, UPT, UPT, UR4, 0x606, URZ ;  /* 0x0000060604047890 */ /* 0x002fe2000fffe0ff */
[----:B------:R-:W-:Y:S01]  /*39d0*/  UMOV UR6, 0x0 ;  /* 0x0000000000067882 */ /* 0x000fe20000000000 */
[----:B------:R-:W-:Y:S01]  /*39e0*/  UMOV UR7, 0x4200910 ;  /* 0x0420091000077882 */ /* 0x000fe20000000000 */
[----:B------:R-:W-:Y:S01]  /*39f0*/  UMOV UR31, 0x40004040 ;  /* 0x40004040001f7882 */ /* 0x000fe20000000000 */
[----:B----4-:R-:W-:Y:S01]  /*3a00*/  UMOV UR20, 0x0 ;  /* 0x0000000000147882 */ /* 0x010fe20000000000 */
[----:B------:R-:W-:Y:S01]  /*3a10*/  UMOV UR21, 0x4200910 ;  /* 0x0420091000157882 */ /* 0x000fe20000000000 */
[----:B------:R-:W-:Y:S01]  /*3a20*/  UMOV UR18, 0x0 ;  /* 0x0000000000127882 */ /* 0x000fe20000000000 */
[----:B------:R1:W-:Y:S01]  /*3a30*/  UTCHMMA gdesc[UR12], gdesc[UR14], tmem[UR8], tmem[UR20], idesc[UR21], UPT ;  /* 0x00ff140e0c0075ea */ /* 0x0003e2000b800008 */
[----:B------:R-:W-:Y:S01]  /*3a40*/  UTCHMMA gdesc[UR64], gdesc[UR66], tmem[UR8], tmem[UR20], idesc[UR21], UPT ;  /* 0x00ff1442400075ea */ /* 0x000fe2000b800008 */
[----:B------:R-:W-:Y:S01]  /*3a50*/  UMOV UR19, 0x4200910 ;  /* 0x0420091000137882 */ /* 0x000fe20000000000 */
[----:B------:R-:W-:Y:S01]  /*3a60*/  UTCHMMA gdesc[UR60], gdesc[UR62], tmem[UR8], tmem[UR20], idesc[UR21], UPT ;  /* 0x00ff143e3c0075ea */ /* 0x000fe2000b800008 */
[----:B------:R-:W-:Y:S01]  /*3a70*/  UTCHMMA gdesc[UR56], gdesc[UR58], tmem[UR8], tmem[UR18], idesc[UR19], UPT ;  /* 0x00ff123a380075ea */ /* 0x000fe2000b800008 */
[----:B------:R-:W-:Y:S01]  /*3a80*/  UTCHMMA gdesc[UR52], gdesc[UR54], tmem[UR8], tmem[UR18], idesc[UR19], UPT ;  /* 0x00ff1236340075ea */ /* 0x000fe2000b800008 */
[----:B------:R-:W-:Y:S01]  /*3a90*/  UTCHMMA gdesc[UR48], gdesc[UR50], tmem[UR8], tmem[UR18], idesc[UR19], UPT ;  /* 0x00ff1232300075ea */ /* 0x000fe2000b800008 */
[----:B------:R-:W-:Y:S01]  /*3aa0*/  UTCHMMA gdesc[UR44], gdesc[UR46], tmem[UR8], tmem[UR6], idesc[UR7], UPT ;  /* 0x00ff062e2c0075ea */ /* 0x000fe2000b800008 */
[----:B------:R-:W-:Y:S01]  /*3ab0*/  UMOV UR29, 0x40004040 ;  /* 0x40004040001d7882 */ /* 0x000fe20000000000 */
[----:B------:R-:W-:Y:S01]  /*3ac0*/  UMOV UR27, 0x40004040 ;  /* 0x40004040001b7882 */ /* 0x000fe20000000000 */
[----:B------:R-:W-:Y:S01]  /*3ad0*/  UMOV UR25, 0x40004040 ;  /* 0x4000404000197882 */ /* 0x000fe20000000000 */
[----:B------:R-:W-:Y:S01]  /*3ae0*/  UMOV UR23, 0x40004040 ;  /* 0x4000404000177882 */ /* 0x000fe20000000000 */
[----:B------:R-:W-:Y:S01]  /*3af0*/  UMOV UR17, 0x40004040 ;  /* 0x4000404000117882 */ /* 0x000fe20000000000 */
[----:B------:R-:W-:Y:S01]  /*3b00*/  UMOV UR11, 0x40004040 ;  /* 0x40004040000b7882 */ /* 0x000fe20000000000 */
[----:B------:R-:W-:Y:S02]  /*3b10*/  R2UR.FILL UR75, R3 ;  /* 0x00000000034b72ca */ /* 0x000fe400004e0000 */
[----:B------:R-:W-:Y:S01]  /*3b20*/  R2UR.FILL UR74, R2 ;  /* 0x00000000024a72ca */ /* 0x000fe200004e0000 */
[----:B-1----:R-:W-:Y:S01]  /*3b30*/  UMOV UR12, 0x0 ;  /* 0x00000000000c7882 */ /* 0x002fe20000000000 */
[----:B------:R-:W-:Y:S01]  /*3b40*/  UMOV UR13, 0x4200910 ;  /* 0x04200910000d7882 */ /* 0x000fe20000000000 */
[----:B------:R-:W-:Y:S01]  /*3b50*/  UMOV UR14, 0x0 ;  /* 0x00000000000e7882 */ /* 0x000fe20000000000 */
[----:B------:R-:W-:Y:S01]  /*3b60*/  UTCHMMA gdesc[UR40], gdesc[UR42], tmem[UR8], tmem[UR12], idesc[UR13], UPT ;  /* 0x00ff0c2a280075ea */ /* 0x000fe2000b800008 */
[----:B------:R-:W-:Y:S01]  /*3b70*/  UTCHMMA gdesc[UR36], gdesc[UR38], tmem[UR8], tmem[UR6], idesc[UR7], UPT ;  /* 0x00ff0626240075ea */ /* 0x000fe2000b800008 */
[----:B------:R-:W-:Y:S01]  /*3b80*/  UMOV UR15, 0x4200910 ;  /* 0x04200910000f7882 */ /* 0x000fe20000000000 */
[----:B------:R-:W-:Y:S01]  /*3b90*/  UTCHMMA gdesc[UR32], gdesc[UR34], tmem[UR8], tmem[UR18], idesc[UR19], UPT ;  /* 0x00ff1222200075ea */ /* 0x000fe2000b800008 */
[----:B------:R-:W-:Y:S01]  /*3ba0*/  UTCHMMA gdesc[UR28], gdesc[UR30], tmem[UR8], tmem[UR14], idesc[UR15], UPT ;  /* 0x00ff0e1e1c0075ea */ /* 0x000fe2000b800008 */
[----:B------:R-:W-:Y:S01]  /*3bb0*/  UTCHMMA gdesc[UR24], gdesc[UR26], tmem[UR8], tmem[UR12], idesc[UR13], UPT ;  /* 0x00ff0c1a180075ea */ /* 0x000fe2000b800008 */
[----:B------:R1:W-:Y:S01]  /*3bc0*/  UTCHMMA gdesc[UR16], gdesc[UR22], tmem[UR8], tmem[UR6], idesc[UR7], UPT ;  /* 0x00ff0616100075ea */ /* 0x0003e2000b800008 */
[----:B------:R2:W-:Y:S01]  /*3bd0*/  UTCHMMA gdesc[UR4], gdesc[UR10], tmem[UR8], tmem[UR76], idesc[UR77], UPT ;  /* 0x00ff4c0a040075ea */ /* 0x0005e2000b800008 */
[----:B------:R2:W-:Y:S01]  /*3be0*/  UTCBAR [UR70], URZ ;  /* 0x000000ff460073e9 */ /* 0x0005e200080000ff */
[----:B-1----:R-:W-:Y:S01]  /*3bf0*/  UMOV UR7, UR9 ;  /* 0x0000000900077c82 */ /* 0x002fe20008000000 */
[----:B---3--:R-:W-:Y:S05]  /*3c00*/  BRA.U UP0, `(.L_x_60) ;  /* 0xfffffff900247547 */ /* 0x008fea000b83ffff */
.L_x_57:
[----:B--2---:R-:W-:Y:S01]  /*3c10*/  UIADD3 UR4, UPT, UPT, UR74, 0x1, URZ ;  /* 0x000000014a047890 */ /* 0x004fe2000fffe0ff */
[C---:B------:R-:W-:Y:S01]  /*3c20*/  ISETP.NE.AND P0, PT, R10.reuse, 0x2, PT ;  /* 0x000000020a00780c */ /* 0x040fe20003f05270 */
[----:B------:R-:W-:Y:S02]  /*3c30*/  UIADD3 UR5, UPT, UPT, UR75, 0x90, URZ ;  /* 0x000000904b057890 */ /* 0x000fe4000fffe0ff */
[----:B------:R-:W-:Y:S01]  /*3c40*/  UISETP.NE.AND UP0, UPT, UR4, 0x4, UPT ;  /* 0x000000040400788c */ /* 0x000fe2000bf05270 */
[----:B-1----:R-:W-:Y:S02]  /*3c50*/  SEL R0, RZ, 0x1, P0 ;  /* 0x00000001ff007807 */ /* 0x002fe40000000000 */
[----:B------:R-:W-:Y:S01]  /*3c60*/  SEL R10, R10, RZ, P0 ;  /* 0x000000ff0a0a7207 */ /* 0x000fe20000000000 */
[----:B------:R-:W-:Y:S01]  /*3c70*/  USEL UR6, URZ, 0x1, UP0 ;  /* 0x00000001ff067887 */ /* 0x000fe20008000000 */
[----:B------:R-:W-:Y:S01]  /*3c80*/  LOP3.LUT R9, R9, R0, RZ, 0x3c, !PT ;  /* 0x0000000009097212 */ /* 0x000fe200078e3cff */
[----:B------:R-:W-:Y:S01]  /*3c90*/  USEL UR74, UR4, URZ, UP0 ;  /* 0x000000ff044a7287 */ /* 0x000fe20008000000 */
[----:B------:R1:W-:Y:S03]  /*3ca0*/  UTCBAR [UR5], URZ ;  /* 0x000000ff050073e9 */ /* 0x0003e600080000ff */
[----:B------:R-:W-:Y:S01]  /*3cb0*/  LOP3.LUT R11, R11, UR6, RZ, 0x3c, !PT ;  /* 0x000000060b0b7c12 */ /* 0x000fe2000f8e3cff */
[----:B------:R-:W-:Y:S07]  /*3cc0*/  @P1 BRA `(.L_x_61) ;  /* 0xfffffff400581947 */ /* 0x000fee000383ffff */
[----:B------:R-:W2:Y:S01]  /*3cd0*/  S2UR UR8, SR_CgaCtaId ;  /* 0x00000000000879c3 */ /* 0x000ea20000008800 */
[----:B------:R-:W-:Y:S01]  /*3ce0*/  ELECT P0, URZ, PT ;  /* 0x0000000000ff782f */ /* 0x000fe20003800000 */
[----:B------:R-:W-:Y:S01]  /*3cf0*/  IMAD.MOV.U32 R0, RZ, RZ, 0x1 ;  /* 0x00000001ff007424 */ /* 0x000fe200078e00ff */
[----:B------:R-:W-:Y:S01]  /*3d00*/  UIADD3 UR71, UPT, UPT, UR71, 0xb0, URZ ;  /* 0x000000b047477890 */ /* 0x000fe2000fffe0ff */
[----:B------:R-:W-:Y:S01]  /*3d10*/  SHF.L.U32 R2, R11, 0x1f, RZ ;  /* 0x0000001f0b027819 */ /* 0x000fe200000006ff */
[----:B------:R-:W-:-:S03]  /*3d20*/  UMOV UR4, 0x40 ;  /* 0x0000004000047882 */ /* 0x000fc60000000000 */
[----:B------:R-:W-:Y:S01]  /*3d30*/  UVIRTCOUNT.DEALLOC.SMPOOL 0x80 ;  /* 0x000000800000784c */ /* 0x000fe20000000000 */
[----:B--2---:R-:W-:Y:S02]  /*3d40*/  ULEA UR8, UR8, UR4, 0x18 ;  /* 0x0000000408087291 */ /* 0x004fe4000f8ec0ff */
[----:B------:R-:W-:-:S07]  /*3d50*/  ULEA UR4, UR74, UR71, 0x3 ;  /* 0x000000474a047291 */ /* 0x000fce000f8e18ff */
[----:B------:R2:W-:Y:S02]  /*3d60*/  @P0 STS.U8 [UR8+0x1c], R0 ;  /* 0x00001c00ff000988 */ /* 0x0005e40008000008 */
[----:B------:R-:W3:Y:S02]  /*3d70*/  SYNCS.PHASECHK.TRANS64.TRYWAIT P0, [UR4], R2 ;  /* 0x00000002ff0075a7 */ /* 0x000ee40008001104 */
[----:B--23--:R-:W-:Y:S05]  /*3d80*/  @!P0 BRA `(.L_x_62) ;  /* 0x00000050003c8947 */ /* 0x00cfea0003800000 */
.L_x_149:
[----:B------:R-:W-:-:S04]  /*3d90*/  UIADD3 UR4, UPT, UPT, UR74, 0x1, URZ ;  /* 0x000000014a047890 */ /* 0x000fc8000fffe0ff */
[----:B------:R-:W-:-:S04]  /*3da0*/  UISETP.NE.AND UP0, UPT, UR4, 0x4, UPT ;  /* 0x000000040400788c */ /* 0x000fc8000bf05270 */
[----:B------:R-:W-:Y:S02]  /*3db0*/  USEL UR6, URZ, 0x1, UP0 ;  /* 0x00000001ff067887 */ /* 0x000fe40008000000 */
[----:B------:R-:W-:-:S04]  /*3dc0*/  USEL UR4, UR4, URZ, UP0 ;  /* 0x000000ff04047287 */ /* 0x000fc80008000000 */
[----:B-1----:R-:W-:Y:S01]  /*3dd0*/  ULEA UR5, UR4, UR71, 0x3 ;  /* 0x0000004704057291 */ /* 0x002fe2000f8e18ff */
[----:B--2---:R-:W-:-:S04]  /*3de0*/  LOP3.LUT R2, R11, UR6, RZ, 0x3c, !PT ;  /* 0x000000060b027c12 */ /* 0x004fc8000f8e3cff */
[----:B------:R-:W-:-:S04]  /*3df0*/  SHF.L.U32 R3, R2, 0x1f, RZ ;  /* 0x0000001f02037819 */ /* 0x000fc800000006ff */
[----:B------:R-:W1:Y:S02]  /*3e00*/  SYNCS.PHASECHK.TRANS64.TRYWAIT P0, [UR5], R3 ;  /* 0x00000003ff0075a7 */ /* 0x000e640008001105 */
[----:B-1----:R-:W-:Y:S05]  /*3e10*/  @!P0 BRA `(.L_x_63) ;  /* 0x0000005000308947 */ /* 0x002fea0003800000 */
.L_x_151:
[----:B------:R-:W-:-:S04]  /*3e20*/  UIADD3 UR4, UPT, UPT, UR4, 0x1, URZ ;  /* 0x0000000104047890 */ /* 0x000fc8000fffe0ff */
[----:B------:R-:W-:-:S04]  /*3e30*/  UISETP.NE.AND UP0, UPT, UR4, 0x4, UPT ;  /* 0x000000040400788c */ /* 0x000fc8000bf05270 */
[----:B------:R-:W-:Y:S02]  /*3e40*/  USEL UR6, URZ, 0x1, UP0 ;  /* 0x00000001ff067887 */ /* 0x000fe40008000000 */
[----:B------:R-:W-:-:S04]  /*3e50*/  USEL UR4, UR4, URZ, UP0 ;  /* 0x000000ff04047287 */ /* 0x000fc80008000000 */
[----:B------:R-:W-:Y:S01]  /*3e60*/  ULEA UR5, UR4, UR71, 0x3 ;  /* 0x0000004704057291 */ /* 0x000fe2000f8e18ff */
[----:B------:R-:W-:-:S04]  /*3e70*/  LOP3.LUT R2, R2, UR6, RZ, 0x3c, !PT ;  /* 0x0000000602027c12 */ /* 0x000fc8000f8e3cff */
[----:B-1----:R-:W-:-:S04]  /*3e80*/  SHF.L.U32 R3, R2, 0x1f, RZ ;  /* 0x0000001f02037819 */ /* 0x002fc800000006ff */
[----:B------:R-:W1:Y:S02]  /*3e90*/  SYNCS.PHASECHK.TRANS64.TRYWAIT P0, [UR5], R3 ;  /* 0x00000003ff0075a7 */ /* 0x000e640008001105 */
[----:B-1----:R-:W-:Y:S05]  /*3ea0*/  @!P0 BRA `(.L_x_64) ;  /* 0x0000005000248947 */ /* 0x002fea0003800000 */
.L_x_153:
[----:B------:R-:W-:-:S04]  /*3eb0*/  UIADD3 UR4, UPT, UPT, UR4, 0x1, URZ ;  /* 0x0000000104047890 */ /* 0x000fc8000fffe0ff */
[----:B------:R-:W-:-:S04]  /*3ec0*/  UISETP.NE.AND UP0, UPT, UR4, 0x4, UPT ;  /* 0x000000040400788c */ /* 0x000fc8000bf05270 */
[----:B------:R-:W-:Y:S02]  /*3ed0*/  USEL UR5, URZ, 0x1, UP0 ;  /* 0x00000001ff057887 */ /* 0x000fe40008000000 */
[----:B------:R-:W-:-:S04]  /*3ee0*/  USEL UR4, UR4, URZ, UP0 ;  /* 0x000000ff04047287 */ /* 0x000fc80008000000 */
[----:B------:R-:W-:Y:S01]  /*3ef0*/  ULEA UR4, UR4, UR71, 0x3 ;  /* 0x0000004704047291 */ /* 0x000fe2000f8e18ff */
[----:B------:R-:W-:-:S04]  /*3f00*/  LOP3.LUT R2, R2, UR5, RZ, 0x3c, !PT ;  /* 0x0000000502027c12 */ /* 0x000fc8000f8e3cff */
[----:B------:R-:W-:-:S04]  /*3f10*/  SHF.L.U32 R2, R2, 0x1f, RZ ;  /* 0x0000001f02027819 */ /* 0x000fc800000006ff */
[----:B------:R-:W2:Y:S02]  /*3f20*/  SYNCS.PHASECHK.TRANS64.TRYWAIT P0, [UR4], R2 ;  /* 0x00000002ff0075a7 */ /* 0x000ea40008001104 */
[----:B--2---:R-:W-:Y:S05]  /*3f30*/  @!P0 BRA `(.L_x_65) ;  /* 0x0000005000188947 */ /* 0x004fea0003800000 */
.L_x_155:
[----:B------:R-:W-:Y:S01]  /*3f40*/  NOP ;  /* 0x0000000000007918 */ /* 0x000fe20000000000 */
[----:B-1----:R-:W1:Y:S01]  /*3f50*/  LDS R0, [UR8+0x14] ;  /* 0x00001408ff007984 */ /* 0x002e620008000800 */
[----:B------:R-:W-:Y:S01]  /*3f60*/  R2UR UR4, R14 ;  /* 0x000000000e0472ca */ /* 0x000fe200000e0000 */
[----:B------:R-:W-:Y:S01]  /*3f70*/  UMOV UR5, 0xffff ;  /* 0x0000ffff00057882 */ /* 0x000fe20000000000 */
[----:B------:R-:W-:-:S11]  /*3f80*/  UMOV UR6, 0x1 ;  /* 0x0000000100067882 */ /* 0x000fd60000000000 */
[----:B------:R-:W-:-:S04]  /*3f90*/  ULOP3.LUT UR4, UR4, 0xffff, URZ, 0xc0, !UPT ;  /* 0x0000ffff04047892 */ /* 0x000fc8000f8ec0ff */
[----:B------:R-:W-:-:S04]  /*3fa0*/  USHF.R.U32.HI UR4, URZ, 0x5, UR4 ;  /* 0x00000005ff047899 */ /* 0x000fc80008011604 */
[----:B------:R-:W-:Y:S02]  /*3fb0*/  USHF.L.U32 UR5, UR5, UR4, URZ ;  /* 0x0000000405057299 */ /* 0x000fe400080006ff */
[----:B------:R-:W-:-:S04]  /*3fc0*/  USHF.L.U32 UR4, UR6, UR4, URZ ;  /* 0x0000000406047299 */ /* 0x000fc800080006ff */
[----:B-1----:R-:W-:-:S04]  /*3fd0*/  LOP3.LUT R0, R0, UR5, RZ, 0xc0, !PT ;  /* 0x0000000500007c12 */ /* 0x002fc8000f8ec0ff */
[----:B------:R-:W-:-:S13]  /*3fe0*/  ISETP.NE.AND P0, PT, R0, UR5, PT ;  /* 0x0000000500007c0c */ /* 0x000fda000bf05270 */
[----:B------:R-:W-:Y:S05]  /*3ff0*/  @P0 BRA `(.L_x_66) ;  /* 0x0000000000580947 */ /* 0x000fea0003800000 */
[----:B------:R-:W1:Y:S02]  /*4000*/  LDS R0, [UR8+0x18] ;  /* 0x00001808ff007984 */ /* 0x000e640008000800 */
[----:B-1----:R-:W-:-:S04]  /*4010*/  LOP3.LUT R0, R0, UR4, RZ, 0xc0, !PT ;  /* 0x0000000400007c12 */ /* 0x002fc8000f8ec0ff */
[----:B------:R-:W-:-:S13]  /*4020*/  ISETP.NE.AND P0, PT, R0, UR4, PT ;  /* 0x0000000400007c0c */ /* 0x000fda000bf05270 */
[----:B------:R-:W-:Y:S05]  /*4030*/  @P0 BRA `(.L_x_67) ;  /* 0x00000000003c0947 */ /* 0x000fea0003800000 */
[----:B------:R-:W1:Y:S01]  /*4040*/  S2R R2, SR_LANEID ;  /* 0x0000000000027919 */ /* 0x000e620000000000 */
[----:B------:R-:W-:-:S06]  /*4050*/  ULOP3.LUT UR5, URZ, UR5, URZ, 0x33, !UPT ;  /* 0x00000005ff057292 */ /* 0x000fcc000f8e33ff */
[----:B------:R-:W-:-:S04]  /*4060*/  IMAD.U32 R0, RZ, RZ, UR5 ;  /* 0x00000005ff007e24 */ /* 0x000fc8000f8e00ff */
[----:B------:R2:W3:Y:S02]  /*4070*/  REDUX UR7, R0 ;  /* 0x00000000000773c4 */ /* 0x0004e40000000000 */
[----:B------:R4:W-:Y:S01]  /*4080*/  UTCATOMSWS.AND URZ, UR5 ;  /* 0x0000000500ff79e3 */ /* 0x0009e20008000000 */
[----:B--2---:R-:W-:Y:S01]  /*4090*/  LOP3.LUT R0, RZ, UR4, RZ, 0x33, !PT ;  /* 0x00000004ff007c12 */ /* 0x004fe2000f8e33ff */
[----:B------:R-:W-:Y:S02]  /*40a0*/  VOTEU.ANY UR4, UPT, PT ;  /* 0x0000000000047886 */ /* 0x000fe400038e0100 */
[----:B------:R-:W-:Y:S02]  /*40b0*/  UFLO.U32 UR4, UR4 ;  /* 0x00000004000472bd */ /* 0x000fe400080e0000 */
[----:B------:R-:W2:Y:S04]  /*40c0*/  REDUX UR6, R0 ;  /* 0x00000000000673c4 */ /* 0x000ea80000000000 */
[----:B-1----:R-:W-:-:S02]  /*40d0*/  ISETP.EQ.U32.AND P0, PT, R2, UR4, PT ;  /* 0x0000000402007c0c */ /* 0x002fc4000bf02070 */
[----:B---3--:R-:W-:-:S11]  /*40e0*/  MOV R2, UR7 ;  /* 0x0000000700027c02 */ /* 0x008fd60008000f00 */
[----:B------:R4:W-:Y:S01]  /*40f0*/  @P0 ATOMS.AND RZ, [UR8+0x14], R2 ;  /* 0x00001402ffff098c */ /* 0x0009e2000a800008 */
[----:B--2---:R-:W-:-:S05]  /*4100*/  IMAD.U32 R0, RZ, RZ, UR6 ;  /* 0x00000006ff007e24 */ /* 0x004fca000f8e00ff */
[----:B------:R4:W-:Y:S01]  /*4110*/  @P0 ATOMS.AND RZ, [UR8+0x18], R0 ;  /* 0x00001800ffff098c */ /* 0x0009e2000a800008 */
[----:B------:R-:W-:Y:S05]  /*4120*/  BRA `(.L_x_68) ;  /* 0x0000000000147947 */ /* 0x000fea0003800000 */
.L_x_67:
[----:B------:R-:W-:Y:S02]  /*4130*/  MOV R2, 0x4150 ;  /* 0x0000415000027802 */ /* 0x000fe40000000f00 */
[----:B-----5:R-:W-:Y:S05]  /*4140*/  CALL.REL.NOINC `($__internal_0_$__cuda_sm10x_tcgen05_guardrail_trap_col_being_dealloced_not_returned_by_alloc) ;  /* 0x0000005000fc7944 */ /* 0x020fea0003c00000 */
[----:B------:R-:W-:Y:S05]  /*4150*/  BRA `(.L_x_68) ;  /* 0x0000000000087947 */ /* 0x000fea0003800000 */
.L_x_66:
[----:B------:R-:W-:Y:S02]  /*4160*/  MOV R2, 0x4180 ;  /* 0x0000418000027802 */ /* 0x000fe40000000f00 */
[----:B-----5:R-:W-:Y:S05]  /*4170*/  CALL.REL.NOINC `($__internal_2_$__cuda_sm10x_tcgen05_guardrail_trap_unallocated_columns_being_dealloced) ;  /* 0x0000005400087944 */ /* 0x020fea0003c00000 */
.L_x_68:
[----:B------:R-:W-:Y:S01]  /*4180*/  NOP ;  /* 0x0000000000007918 */ /* 0x000fe20000000000 */
[----:B----4-:R-:W-:Y:S05]  /*4190*/  EXIT ;  /* 0x000000000000794d */ /* 0x010fea0003800000 */
.L_x_50:
[----:B------:R-:W-:-:S09]  /*41a0*/  UISETP.NE.OR UP2, UPT, UR10, 0x3, !UP2 ;  /* 0x000000030a00788c */ /* 0x000fd2000d745670 */
[----:B------:R-:W-:Y:S05]  /*41b0*/  BRA.U UP2, `(.L_x_69) ;  /* 0x0000001102087547 */ /* 0x000fea000b800000 */
[----:B------:R-:W1:Y:S01]  /*41c0*/  LDCU.64 UR4, c[0x0][0x888] ;  /* 0x00011100ff0477ac */ /* 0x000e620008000a00 */
[----:B------:R-:W2:Y:S01]  /*41d0*/  LDC R0, c[0x0][0xb30] ;  /* 0x0002cc00ff007b82 */ /* 0x000ea20000000800 */
[----:B------:R-:W-:Y:S01]  /*41e0*/  IMAD.MOV.U32 R30, RZ, RZ, 0x1 ;  /* 0x00000001ff1e7424 */ /* 0x000fe200078e00ff */
[----:B------:R-:W-:Y:S01]  /*41f0*/  CS2R R28, SRZ ;  /* 0x00000000001c7805 */ /* 0x000fe2000001ff00 */
[----:B------:R-:W4:Y:S01]  /*4200*/  LDCU.64 UR14, c[0x0][0x890] ;  /* 0x00011200ff0e77ac */ /* 0x000f220008000a00 */
[----:B------:R-:W-:Y:S01]  /*4210*/  IMAD.MOV.U32 R25, RZ, RZ, 0x2000 ;  /* 0x00002000ff197424 */ /* 0x000fe200078e00ff */
[----:B------:R-:W-:-:S03]  /*4220*/  UPLOP3.LUT UP1, UPT, UPT, UPT, UPT, 0x40, 0x4 ;  /* 0x000000000004789c */ /* 0x000fc60003f2e870 */
[----:B------:R-:W3:Y:S08]  /*4230*/  LDC R24, c[0x0][0x370] ;  /* 0x0000dc00ff187b82 */ /* 0x000ef00000000800 */
[----:B------:R-:W3:Y:S01]  /*4240*/  LDC R3, c[0x0][0xb0c] ;  /* 0x0002c300ff037b82 */ /* 0x000ee20000000800 */
[----:B-1----:R-:W-:-:S03]  /*4250*/  UISETP.NE.U32.AND UP2, UPT, UR4, URZ, UPT ;  /* 0x000000ff0400728c */ /* 0x002fc6000bf45070 */
[----:B------:R-:W-:Y:S01]  /*4260*/  UMOV UR4, 0x400 ;  /* 0x0000040000047882 */ /* 0x000fe20000000000 */
[----:B----4-:R-:W-:Y:S02]  /*4270*/  UISETP.NE.U32.AND UP3, UPT, UR14, URZ, UPT ;  /* 0x000000ff0e00728c */ /* 0x010fe4000bf65070 */
[----:B------:R-:W-:Y:S01]  /*4280*/  ULEA UR4, UR45, UR4, 0x18 ;  /* 0x000000042d047291 */ /* 0x000fe2000f8ec0ff */
[----:B------:R-:W1:Y:S01]  /*4290*/  LDC R18, c[0x0][0xb20] ;  /* 0x0002c800ff127b82 */ /* 0x000e620000000800 */
[----:B--2---:R-:W-:Y:S01]  /*42a0*/  ISETP.NE.AND P1, PT, R0, 0x1, PT ;  /* 0x000000010000780c */ /* 0x004fe20003f25270 */
[----:B------:R-:W-:Y:S02]  /*42b0*/  UISETP.NE.AND.EX UP2, UPT, UR5, URZ, UPT, UP2 ;  /* 0x000000ff0500728c */ /* 0x000fe4000bf45320 */
[----:B------:R-:W-:Y:S02]  /*42c0*/  UIADD3 UR13, UPT, UPT, UR4, 0x38, URZ ;  /* 0x00000038040d7890 */ /* 0x000fe4000fffe0ff */
[----:B------:R-:W-:-:S02]  /*42d0*/  UIADD3 UR33, UPT, UPT, UR4, 0x20, URZ ;  /* 0x0000002004217890 */ /* 0x000fc4000fffe0ff */
[----:B-----5:R-:W2:Y:S01]  /*42e0*/  LDC.64 R32, c[0x0][0x348] ;  /* 0x0000d200ff207b82 */ /* 0x020ea20000000a00 */
[----:B------:R-:W-:Y:S02]  /*42f0*/  UIADD3 UR25, UPT, UPT, UR4, 0x28, URZ ;  /* 0x0000002804197890 */ /* 0x000fe4000fffe0ff */
[----:B------:R-:W-:Y:S02]  /*4300*/  UIADD3 UR17, UPT, UPT, UR4, 0x30, URZ ;  /* 0x0000003004117890 */ /* 0x000fe4000fffe0ff */
[----:B------:R-:W-:Y:S02]  /*4310*/  UPRMT UR13, UR45, 0x654, UR13 ;  /* 0x000006542d0d7896 */ /* 0x000fe4000800000d */
[----:B------:R-:W-:Y:S01]  /*4320*/  UISETP.NE.AND.EX UP3, UPT, UR15, URZ, UPT, UP3 ;  /* 0x000000ff0f00728c */ /* 0x000fe2000bf65330 */
[----:B------:R-:W4:Y:S08]  /*4330*/  LDC.64 R16, c[0x0][0xb10] ;  /* 0x0002c400ff107b82 */ /* 0x000f300000000a00 */
[----:B------:R-:W1:Y:S08]  /*4340*/  LDC.64 R6, c[0x0][0xb18] ;  /* 0x0002c600ff067b82 */ /* 0x000e700000000a00 */
[----:B------:R-:W1:Y:S08]  /*4350*/  LDC.64 R4, c[0x0][0xb28] ;  /* 0x0002ca00ff047b82 */ /* 0x000e700000000a00 */
[----:B---3--:R-:W1:Y:S02]  /*4360*/  LDC R19, c[0x0][0x374] ;  /* 0x0000dd00ff137b82 */ /* 0x008e640000000800 */
.L_x_80:
[C---:B------:R-:W-:Y:S02]  /*4370*/  LEA R0, R29.reuse, UR4, 0x3 ;  /* 0x000000041d007c11 */ /* 0x040fe4000f8e18ff */
[----:B------:R-:W-:Y:S02]  /*4380*/  SHF.L.U32 R2, R28, 0x1f, RZ ;  /* 0x0000001f1c027819 */ /* 0x000fe400000006ff */
[----:B------:R-:W-:Y:S02]  /*4390*/  LEA R20, R29, UR4, 0x4 ;  /* 0x000000041d147c11 */ /* 0x000fe4000f8e20ff */
[----:B---3--:R-:W3:Y:S02]  /*43a0*/  SYNCS.PHASECHK.TRANS64.TRYWAIT P0, [R0+URZ+0x70], R2 ;  /* 0x00007002000075a7 */ /* 0x008ee400080011ff */
[----:B---3--:R-:W-:Y:S05]  /*43b0*/  @!P0 BRA `(.L_x_70) ;  /* 0x0000004c00108947 */ /* 0x008fea0003800000 */
.L_x_156:
[----:B------:R-:W-:Y:S01]  /*43c0*/  ISETP.GE.AND P0, PT, R26, 0x1, PT ;  /* 0x000000011a00780c */ /* 0x000fe20003f06270 */
[----:B------:R-:W5:Y:S01]  /*43d0*/  LDS.128 R20, [R20+0x100] ;  /* 0x0001000014147984 */ /* 0x000f620000000c00 */
[----:B---3--:R-:W-:Y:S01]  /*43e0*/  VIADD R0, R0, 0x80 ;  /* 0x0000008000007836 */ /* 0x008fe20000000000 */
[----:B------:R-:W-:Y:S01]  /*43f0*/  @!PT LDS RZ, [RZ] ;  /* 0x00000000fffff984 */ /* 0x000fe20000000800 */
[----:B------:R-:W-:Y:S01]  /*4400*/  @!PT LDS RZ, [RZ] ;  /* 0x00000000fffff984 */ /* 0x000fe20000000800 */
[----:B------:R-:W-:Y:S01]  /*4410*/  @!PT LDS RZ, [RZ] ;  /* 0x00000000fffff984 */ /* 0x000fe20000000800 */
[----:B------:R-:W-:Y:S01]  /*4420*/  @!PT LDS RZ, [RZ] ;  /* 0x00000000fffff984 */ /* 0x000fe20000000800 */
[----:B------:R3:W-:Y:S06]  /*4430*/  MEMBAR.ALL.CTA ;  /* 0x0000000000007992 */ /* 0x0007ec0000008000 */
[----:B---3--:R-:W3:Y:S01]  /*4440*/  FENCE.VIEW.ASYNC.S ;  /* 0x00000000000073c6 */ /* 0x008ee20000000000 */
[----:B------:R-:W-:Y:S04]  /*4450*/  PRMT R0, RZ, 0x654, R0 ;  /* 0x00000654ff007816 */ /* 0x000fe80000000000 */
[----:B---3--:R3:W-:Y:S01]  /*4460*/  SYNCS.ARRIVE.TRANS64.RED.A1T0 RZ, [R0+URZ], RZ ;  /* 0x000000ff00ff79a7 */ /* 0x0087e200081004ff */
[----:B-----5:R-:W-:Y:S11]  /*4470*/  LOP3.LUT P3, RZ, R22, 0x1, RZ, 0xc0, !PT ;  /* 0x0000000116ff7812 */ /* 0x020ff6000786c0ff */
[----:B------:R-:W-:Y:S02]  /*4480*/  @!UPT UIADD3 URZ, UPT, UPT, URZ, URZ, URZ ;  /* 0x000000fffffff290 */ /* 0x000fe4000fffe0ff */
[----:B------:R-:W-:Y:S02]  /*4490*/  @P3 MOV R11, R20 ;  /* 0x00000014000b3202 */ /* 0x000fe40000000f00 */
[----:B------:R-:W-:Y:S01]  /*44a0*/  @P3 LOP3.LUT R10, R21, 0xffff, RZ, 0xc0, !PT ;  /* 0x0000ffff150a3812 */ /* 0x000fe200078ec0ff */
[----:B---3--:R-:W-:Y:S06]  /*44b0*/  @!P0 BRA `(.L_x_71) ;  /* 0x0000000000a48947 */ /* 0x008fec0003800000 */
[-C--:B-1----:R-:W-:Y:S01]  /*44c0*/  IMAD.HI.U32 R0, R19, R7.reuse, RZ ;  /* 0x0000000713007227 */ /* 0x082fe200078e00ff */
[----:B------:R-:W-:Y:S02]  /*44d0*/  ISETP.NE.AND P0, PT, R6, 0x1, PT ;  /* 0x000000010600780c */ /* 0x000fe40003f05270 */
[----:B------:R-:W-:Y:S01]  /*44e0*/  ISETP.NE.AND P2, PT, R26, 0x1, PT ;  /* 0x000000011a00780c */ /* 0x000fe20003f45270 */
[----:B----4-:R-:W-:Y:S01]  /*44f0*/  IMAD.HI.U32 R9, R24, R16, RZ ;  /* 0x0000001018097227 */ /* 0x010fe200078e00ff */
[----:B------:R-:W-:Y:S02]  /*4500*/  SHF.R.U32.HI R0, RZ, R18, R0 ;  /* 0x00000012ff007219 */ /* 0x000fe40000011600 */
[----:B------:R-:W-:Y:S01]  /*4510*/  ISETP.NE.AND P4, PT, R3, 0x1, PT ;  /* 0x000000010300780c */ /* 0x000fe20003f85270 */
[----:B------:R-:W-:Y:S01]  /*4520*/  IMAD.HI.U32 R13, R10, R7, RZ ;  /* 0x000000070a0d7227 */ /* 0x000fe200078e00ff */
[----:B------:R-:W-:Y:S02]  /*4530*/  SHF.R.U32.HI R9, RZ, R17, R9 ;  /* 0x00000011ff097219 */ /* 0x000fe40000011609 */
[----:B------:R-:W-:Y:S01]  /*4540*/  SEL R0, R19, R0, !P0 ;  /* 0x0000000013007207 */ /* 0x000fe20004000000 */
[----:B------:R-:W-:Y:S01]  /*4550*/  IMAD.HI.U32 R12, R11, R16, RZ ;  /* 0x000000100b0c7227 */ /* 0x000fe200078e00ff */
[----:B------:R-:W-:Y:S03]  /*4560*/  SEL R9, R24, R9, !P4 ;  /* 0x0000000918097207 */ /* 0x000fe60006000000 */
[-C--:B------:R-:W-:Y:S01]  /*4570*/  IMAD.HI.U32 R8, R0, R4.reuse, RZ ;  /* 0x0000000400087227 */ /* 0x080fe200078e00ff */
[----:B------:R-:W-:Y:S03]  /*4580*/  SHF.R.U32.HI R12, RZ, R17, R12 ;  /* 0x00000011ff0c7219 */ /* 0x000fe6000001160c */
[----:B------:R-:W-:Y:S01]  /*4590*/  IMAD.HI.U32 R2, R9, R4, RZ ;  /* 0x0000000409027227 */ /* 0x000fe200078e00ff */
[-C--:B------:R-:W-:Y:S02]  /*45a0*/  @P2 SHF.R.U32.HI R0, RZ, R5.reuse, R8 ;  /* 0x00000005ff002219 */ /* 0x080fe40000011608 */
[----:B------:R-:W-:Y:S02]  /*45b0*/  SHF.R.U32.HI R8, RZ, R18, R13 ;  /* 0x00000012ff087219 */ /* 0x000fe4000001160d */
[----:B------:R-:W-:Y:S01]  /*45c0*/  @P2 SHF.R.U32.HI R9, RZ, R5, R2 ;  /* 0x00000005ff092219 */ /* 0x000fe20000011602 */
[----:B------:R-:W-:Y:S01]  /*45d0*/  IMAD R0, R26, R0, RZ ;  /* 0x000000001a007224 */ /* 0x000fe200078e02ff */
[----:B------:R-:W-:Y:S02]  /*45e0*/  SEL R8, R10, R8, !P0 ;  /* 0x000000080a087207 */ /* 0x000fe40004000000 */
[----:B------:R-:W-:Y:S01]  /*45f0*/  SEL R2, R11, R12, !P4 ;  /* 0x0000000c0b027207 */ /* 0x000fe20006000000 */
[----:B------:R-:W-:Y:S01]  /*4600*/  IMAD R12, R26, R9, RZ ;  /* 0x000000091a0c7224 */ /* 0x000fe200078e02ff */
[C---:B------:R-:W-:Y:S01]  /*4610*/  ISETP.GE.AND P0, PT, R8.reuse, R0, PT ;  /* 0x000000000800720c */ /* 0x040fe20003f06270 */
[----:B------:R-:W-:Y:S03]  /*4620*/  IMAD.HI.U32 R0, R8, R4, RZ ;  /* 0x0000000408007227 */ /* 0x000fe600078e00ff */
[----:B------:R-:W-:Y:S02]  /*4630*/  ISETP.GE.OR P0, PT, R2, R12, P0 ;  /* 0x0000000c0200720c */ /* 0x000fe40000706670 */
[-C--:B------:R-:W-:Y:S04]  /*4640*/  SHF.R.U32.HI R0, RZ, R5.reuse, R0 ;  /* 0x00000005ff007219 */ /* 0x080fe80000011600 */
[----:B------:R-:W-:Y:S05]  /*4650*/  SEL R13, R8, R0, !P2 ;  /* 0x00000000080d7207 */ /* 0x000fea0005000000 */
[----:B------:R-:W-:Y:S02]  /*4660*/  IMAD.MOV R12, RZ, RZ, -R13 ;  /* 0x000000ffff0c7224 */ /* 0x000fe400078e0a0d */
[----:B------:R-:W-:Y:S04]  /*4670*/  @!P0 IMAD.HI.U32 R0, R2, R4, RZ ;  /* 0x0000000402008227 */ /* 0x000fe800078e00ff */
[----:B------:R-:W-:Y:S01]  /*4680*/  IMAD R12, R26, R12, R8 ;  /* 0x0000000c1a0c7224 */ /* 0x000fe200078e0208 */
[----:B------:R-:W-:Y:S04]  /*4690*/  @!P0 SHF.R.U32.HI R0, RZ, R5, R0 ;  /* 0x00000005ff008219 */ /* 0x000fe80000011600 */
[----:B------:R-:W-:Y:S04]  /*46a0*/  @!P0 SEL R0, R2, R0, !P2 ;  /* 0x0000000002008207 */ /* 0x000fe80005000000 */
[----:B------:R-:W-:Y:S01]  /*46b0*/  @!P0 IADD3 R13, PT, PT, R13, -R0, RZ ;  /* 0x800000000d0d8210 */ /* 0x000fe20007ffe0ff */
[----:B------:R-:W-:Y:S01]  /*46c0*/  @!P0 IMAD R0, R9, R12, R0 ;  /* 0x0000000c09008224 */ /* 0x000fe200078e0200 */
[----:B------:R-:W-:Y:S01]  /*46d0*/  IADD3 R9, PT, PT, -R8, RZ, RZ ;  /* 0x000000ff08097210 */ /* 0x000fe20007ffe1ff */
[--C-:B------:R-:W-:Y:S02]  /*46e0*/  IMAD.MOV R12, RZ, RZ, -R2.reuse ;  /* 0x000000ffff0c7224 */ /* 0x100fe400078e0a02 */
[----:B------:R-:W-:Y:S02]  /*46f0*/  @!P0 IMAD R8, R13, R26, R2 ;  /* 0x0000001a0d088224 */ /* 0x000fe400078e0202 */
[----:B------:R-:W-:Y:S02]  /*4700*/  @!P0 IMAD.MOV.U32 R2, RZ, RZ, R0 ;  /* 0x000000ffff028224 */ /* 0x000fe400078e0000 */
[----:B------:R-:W-:Y:S02]  /*4710*/  IMAD R11, R3, R12, R11 ;  /* 0x0000000c030b7224 */ /* 0x000fe400078e020b */
[----:B------:R-:W-:Y:S02]  /*4720*/  IMAD R10, R6, R9, R10 ;  /* 0x00000009060a7224 */ /* 0x000fe400078e020a */
[----:B------:R-:W-:Y:S02]  /*4730*/  IMAD R11, R2, R3, R11 ;  /* 0x00000003020b7224 */ /* 0x000fe400078e020b */
[----:B------:R-:W-:Y:S02]  /*4740*/  IMAD R10, R8, R6, R10 ;  /* 0x00000006080a7224 */ /* 0x000fe400078e020a */
.L_x_71:
[----:B------:R-:W-:Y:S05]  /*4750*/  BRA.U UP1, `(.L_x_72) ;  /* 0x0000000101107547 */ /* 0x000fea000b800000 */
[----:B------:R-:W-:Y:S04]  /*4760*/  MOV R2, UR21 ;  /* 0x0000001500027c02 */ /* 0x000fe80008000f00 */
[----:B------:R-:W-:Y:S04]  /*4770*/  SHF.L.U32 R2, R2, 0x1f, RZ ;  /* 0x0000001f02027819 */ /* 0x000fe800000006ff */
[----:B------:R-:W3:Y:S02]  /*4780*/  SYNCS.PHASECHK.TRANS64.TRYWAIT P0, [UR4+0x68], R2 ;  /* 0x00006802ff0075a7 */ /* 0x000ee40008001104 */
[----:B---3--:R-:W-:Y:S05]  /*4790*/  @!P0 BRA `(.L_x_73) ;  /* 0x00000048002c8947 */ /* 0x008fea0003800000 */
.L_x_72:
[----:B------:R-:W-:Y:S02]  /*47a0*/  R2UR UR35, R15 ;  /* 0x000000000f2372ca */ /* 0x000fe400000e0000 */
[----:B------:R-:W-:Y:S02]  /*47b0*/  R2UR UR34, R14 ;  /* 0x000000000e2272ca */ /* 0x000fe400000e0000 */
[----:B------:R-:W-:Y:S02]  /*47c0*/  ISETP.NE.U32.AND P2, PT, RZ, UR14, PT ;  /* 0x0000000eff007c0c */ /* 0x000fe4000bf45070 */
[----:B------:R-:W-:Y:S02]  /*47d0*/  SHF.L.U32 R14, R30, 0x1f, RZ ;  /* 0x0000001f1e0e7819 */ /* 0x000fe400000006ff */
[----:B------:R-:W-:Y:S05]  /*47e0*/  ISETP.NE.AND.EX P2, PT, RZ, UR15, PT, P2 ;  /* 0x0000000fff007c0c */ /* 0x000fea000bf45320 */
[----:B------:R-:W-:Y:S02]  /*47f0*/  USHF.L.U32 UR35, UR35, 0x6, URZ ;  /* 0x0000000623237899 */ /* 0x000fe400080006ff */
[----:B------:R-:W-:Y:S01]  /*4800*/  USHF.L.U32 UR34, UR34, 0x7, URZ ;  /* 0x0000000722227899 */ /* 0x000fe200080006ff */
[----:B------:R-:W-:Y:S11]  /*4810*/  BRA.U !UP3, `(.L_x_74) ;  /* 0x000000010b347547 */ /* 0x000ff6000b800000 */
[----:B------:R-:W-:Y:S01]  /*4820*/  UPLOP3.LUT UP0, UPT, UPT, UPT, UP2, 0x80, 0x8 ;  /* 0x000000000008789c */ /* 0x000fe20003f0f020 */
[----:B---3--:R-:W-:Y:S02]  /*4830*/  HFMA2 R0, -RZ, RZ, 0, 5.9604644775390625e-08 ;  /* 0x00000001ff007431 */ /* 0x008fe400000001ff */
[----:B------:R-:W-:Y:S03]  /*4840*/  IMAD.MOV.U32 R64, RZ, RZ, 0x1 ;  /* 0x00000001ff407424 */ /* 0x000fe600078e00ff */
[----:B------:R-:W-:Y:S05]  /*4850*/  PLOP3.LUT P0, PT, PT, PT, UP0, 0x80, 0x8 ;  /* 0x000000000008781c */ /* 0x000fea0003f0f008 */
[----:B------:R-:W3:Y:S01]  /*4860*/  @UP0 LDCU.64 UR6, c[0x0][0x888] ;  /* 0x00011100ff0607ac */ /* 0x000ee20008000a00 */
[----:B------:R-:W-:Y:S07]  /*4870*/  @UP0 UIMAD UR5, UR60, UR14, URZ ;  /* 0x0000000e3c0502a4 */ /* 0x000fee000f8e02ff */
[----:B------:R-:W-:Y:S01]  /*4880*/  @!P0 PRMT R64, R0, 0x7610, R64 ;  /* 0x0000761000408816 */ /* 0x000fe20000000040 */
[----:B---3--:R-:W-:Y:S03]  /*4890*/  @UP0 UIMAD.WIDE UR6, UR5, 0x4, UR6 ;  /* 0x00000004050608a5 */ /* 0x008fe6000f8e0206 */
[----:B------:R-:W3:Y:S03]  /*48a0*/  @!UP0 LDCU UR5, c[0x0][0x880] ;  /* 0x00011000ff0587ac */ /* 0x000ee60008000800 */
[----:B------:R-:W-:Y:S01]  /*48b0*/  IMAD.U32 R8, RZ, RZ, UR6 ;  /* 0x00000006ff087e24 */ /* 0x000fe2000f8e00ff */
[----:B------:R-:W-:Y:S05]  /*48c0*/  MOV R9, UR7 ;  /* 0x0000000700097c02 */ /* 0x000fea0008000f00 */
[----:B------:R1:W5:Y:S02]  /*48d0*/  @P0 LDG.E R35, desc[UR52][R8.64] ;  /* 0x0000003408230981 */ /* 0x000364000c1e1900 */
[----:B-1-3--:R-:W-:Y:S07]  /*48e0*/  @!P0 IMAD.U32 R35, RZ, RZ, UR5 ;  /* 0x00000005ff238e24 */ /* 0x00afee000f8e00ff */
.L_x_74:
[----:B-----5:R-:W-:Y:S01]  /*48f0*/  @!P2 FSETP.EQ.AND P0, PT, R35, RZ, PT ;  /* 0x000000ff2300a20b */ /* 0x020fe20003f02000 */
[----:B------:R-:W-:Y:S01]  /*4900*/  @!UPT UIADD3 URZ, UPT, UPT, URZ, URZ, URZ ;  /* 0x000000fffffff290 */ /* 0x000fe2000fffe0ff */
[----:B------:R-:W-:Y:S11]  /*4910*/  @!P2 BRA `(.L_x_75) ;  /* 0x000000000014a947 */ /* 0x000ff60003800000 */
[----:B------:R-:W-:Y:S02]  /*4920*/  LOP3.LUT P2, RZ, R64, 0xff, RZ, 0xc0, !PT ;  /* 0x000000ff40ff7812 */ /* 0x000fe4000784c0ff */
[----:B------:R-:W-:Y:S04]  /*4930*/  PLOP3.LUT P0, PT, PT, PT, UP0, 0x80, 0x8 ;  /* 0x000000000008781c */ /* 0x000fe80003f0f008 */
[----:B------:R-:W-:Y:S07]  /*4940*/  PLOP3.LUT P0, PT, P0, PT, PT, 0x8, 0x80 ;  /* 0x000000000080781c */ /* 0x000fee000070e170 */
[----:B------:R-:W-:Y:S11]  /*4950*/  @P2 FSETP.EQ.AND P0, PT, R35, RZ, PT ;  /* 0x000000ff2300220b */ /* 0x000ff60003f02000 */
[----:B------:R-:W-:Y:S02]  /*4960*/  @!UPT UIADD3 URZ, UPT, UPT, URZ, URZ, URZ ;  /* 0x000000fffffff290 */ /* 0x000fe4000fffe0ff */
.L_x_75:
[----:B------:R-:W5:Y:S01]  /*4970*/  SYNCS.PHASECHK.TRANS64.TRYWAIT P2, [UR4+0x40], R14 ;  /* 0x0000400eff0075a7 */ /* 0x000f620008041104 */
[----:B------:R-:W-:Y:S04]  /*4980*/  ELECT P4, URZ, PT ;  /* 0x0000000000ff782f */ /* 0x000fe80003880000 */
[----:B------:R-:W-:Y:S11]  /*4990*/  PLOP3.LUT P4, PT, P0, P4, PT, 0xf2, 0x2f ;  /* 0x00000000002f781c */ /* 0x000ff60000789e72 */
[----:B------:R-:W-:Y:S02]  /*49a0*/  @!UPT UIADD3 URZ, UPT, UPT, URZ, URZ, URZ ;  /* 0x000000fffffff290 */ /* 0x000fe4000fffe0ff */
[----:B--2---:R-:W-:Y:S05]  /*49b0*/  @!P4 IADD3 R8, P0, PT, R32, 0x580, RZ ;  /* 0x000005802008c810 */ /* 0x004fea0007f1e0ff */
[----:B---3--:R-:W-:Y:S01]  /*49c0*/  @!P4 IMAD.X R2, RZ, RZ, R33, P0 ;  /* 0x000000ffff02c224 */ /* 0x008fe200000e0621 */
[----:B-----5:R-:W-:Y:S07]  /*49d0*/  @!P2 BRA `(.L_x_76) ;  /* 0x0000004400b4a947 */ /* 0x020fee0003800000 */
.L_x_159:
[----:B------:R-:W-:Y:S01]  /*49e0*/  @!P4 R2UR UR6, R8 ;  /* 0x000000000806c2ca */ /* 0x000fe200000e0000 */
[----:B------:R-:W-:Y:S01]  /*49f0*/  VOTEU.ALL UP1, P4 ;  /* 0x0000000000ff7886 */ /* 0x000fe20002020000 */
[----:B------:R-:W-:Y:S01]  /*4a00*/  @!P4 R2UR UR5, R2 ;  /* 0x000000000205c2ca */ /* 0x000fe200000e0000 */
[----:B--2---:R-:W-:Y:S01]  /*4a10*/  @!P4 IMAD.MOV.U32 R0, RZ, RZ, 0x2000 ;  /* 0x00002000ff00c424 */ /* 0x004fe200078e00ff */
[----:B------:R-:W-:Y:S01]  /*4a20*/  UMOV UR8, 0x0 ;  /* 0x0000000000087882 */ /* 0x000fe20000000000 */
[----:B------:R-:W-:Y:S01]  /*4a30*/  UMOV UR9, 0x10000000 ;  /* 0x1000000000097882 */ /* 0x000fe20000000000 */
[----:B------:R-:W-:Y:S01]  /*4a40*/  @!UP1 UIADD3 UR32, UPT, UPT, UR4, 0x400, URZ ;  /* 0x0000040004209890 */ /* 0x000fe2000fffe0ff */
[----:B------:R-:W-:Y:S01]  /*4a50*/  VOTEU.ALL UP1, P4 ;  /* 0x0000000000ff7886 */ /* 0x000fe20002020000 */
[----:B------:R-:W-:Y:S05]  /*4a60*/  UMOV UR36, UR60 ;  /* 0x0000003c00247c82 */ /* 0x000fea0008000000 */
[----:B------:R-:W-:Y:S02]  /*4a70*/  IMAD.U32 R8, RZ, RZ, UR6 ;  /* 0x00000006ff087e24 */ /* 0x000fe4000f8e00ff */
[----:B------:R-:W-:Y:S01]  /*4a80*/  IMAD.U32 R9, RZ, RZ, UR5 ;  /* 0x00000005ff097e24 */ /* 0x000fe2000f8e00ff */
[----:B------:R-:W-:Y:S02]  /*4a90*/  UPRMT UR5, UR45, 0x654, UR33 ;  /* 0x000006542d057896 */ /* 0x000fe40008000021 */
[----:B------:R-:W-:Y:S02]  /*4aa0*/  @!P4 R2UR UR6, R8 ;  /* 0x000000000806c2ca */ /* 0x000fe400000e0000 */
[----:B------:R-:W-:Y:S02]  /*4ab0*/  @!P4 R2UR UR7, R9 ;  /* 0x000000000907c2ca */ /* 0x000fe400000e0000 */
[----:B------:R-:W-:Y:S05]  /*4ac0*/  @!P4 IADD3 R8, P0, PT, R32, 0x580, RZ ;  /* 0x000005802008c810 */ /* 0x000fea0007f1e0ff */
[----:B------:R-:W-:Y:S06]  /*4ad0*/  @!P4 IMAD.X R2, RZ, RZ, R33, P0 ;  /* 0x000000ffff02c224 */ /* 0x000fec00000e0621 */
[----:B------:R2:W-:Y:S01]  /*4ae0*/  @!UP1 UTMALDG.3D [UR32], [UR6], desc[UR8] ;  /* 0x00000820060095b4 */ /* 0x0005e20008011000 */
[----:B------:R2:W-:Y:S01]  /*4af0*/  @!P4 SYNCS.ARRIVE.TRANS64.RED.A0TR RZ, [UR4+0x20], R0 ;  /* 0x00002000ffffc9a7 */ /* 0x0005e20008300404 */
[----:B------:R-:W-:Y:S01]  /*4b00*/  SYNCS.ARRIVE.TRANS64.RED.A1T0 RZ, [UR5], RZ ;  /* 0x000000ffffff79a7 */ /* 0x000fe20008100405 */
[----:B------:R-:W3:Y:S02]  /*4b10*/  SYNCS.PHASECHK.TRANS64.TRYWAIT P2, [UR4+0x48], R14 ;  /* 0x0000480eff0075a7 */ /* 0x000ee40008041104 */
[----:B--23--:R-:W-:Y:S05]  /*4b20*/  @!P2 BRA `(.L_x_77) ;  /* 0x000000440078a947 */ /* 0x00cfea0003800000 */
.L_x_161:
[----:B------:R-:W-:Y:S01]  /*4b30*/  @!P4 R2UR UR6, R8 ;  /* 0x000000000806c2ca */ /* 0x000fe200000e0000 */
[----:B------:R-:W-:Y:S01]  /*4b40*/  VOTEU.ALL UP1, P4 ;  /* 0x0000000000ff7886 */ /* 0x000fe20002020000 */
[----:B------:R-:W-:Y:S01]  /*4b50*/  @!P4 R2UR UR5, R2 ;  /* 0x000000000205c2ca */ /* 0x000fe200000e0000 */
[----:B--2---:R-:W-:Y:S01]  /*4b60*/  @!P4 IMAD.MOV.U32 R0, RZ, RZ, 0x2000 ;  /* 0x00002000ff00c424 */ /* 0x004fe200078e00ff */
[----:B------:R-:W-:Y:S01]  /*4b70*/  UMOV UR8, 0x0 ;  /* 0x0000000000087882 */ /* 0x000fe20000000000 */
[----:B------:R-:W-:Y:S01]  /*4b80*/  UMOV UR9, 0x10000000 ;  /* 0x1000000000097882 */ /* 0x000fe20000000000 */
[----:B------:R-:W-:Y:S02]  /*4b90*/  @!UP1 UIADD3 UR26, UPT, UPT, UR34, 0x20, URZ ;  /* 0x00000020221a9890 */ /* 0x000fe4000fffe0ff */
[----:B------:R-:W-:Y:S01]  /*4ba0*/  @!UP1 UIADD3 UR24, UPT, UPT, UR4, 0x2400, URZ ;  /* 0x0000240004189890 */ /* 0x000fe2000fffe0ff */
[----:B------:R-:W-:Y:S01]  /*4bb0*/  VOTEU.ALL UP1, P4 ;  /* 0x0000000000ff7886 */ /* 0x000fe20002020000 */
[----:B------:R-:W-:Y:S01]  /*4bc0*/  UMOV UR27, UR35 ;  /* 0x00000023001b7c82 */ /* 0x000fe20008000000 */
[----:B------:R-:W-:Y:S02]  /*4bd0*/  UMOV UR28, UR60 ;  /* 0x0000003c001c7c82 */ /* 0x000fe40008000000 */
        /* <DEDUP_REMOVED lines=12> */
.L_x_163:
[----:B------:R-:W3:Y:S01]  /*4ca0*/  LDC.64 R12, c[0x0][0xb18] ;  /* 0x0002c600ff0c7b82 */ /* 0x000ee20000000a00 */
[----:B------:R-:W-:Y:S01]  /*4cb0*/  @!P4 R2UR UR5, R2 ;  /* 0x000000000205c2ca */ /* 0x000fe200000e0000 */
[----:B------:R-:W-:Y:S01]  /*4cc0*/  VOTEU.ALL UP1, P4 ;  /* 0x0000000000ff7886 */ /* 0x000fe20002020000 */
[----:B------:R-:W-:Y:S01]  /*4cd0*/  @!P4 R2UR UR6, R8 ;  /* 0x000000000806c2ca */ /* 0x000fe200000e0000 */
[----:B--2---:R-:W-:Y:S01]  /*4ce0*/  @!P4 IMAD.MOV.U32 R0, RZ, RZ, 0x2000 ;  /* 0x00002000ff00c424 */ /* 0x004fe200078e00ff */
[----:B------:R-:W-:Y:S03]  /*4cf0*/  UMOV UR8, 0x0 ;  /* 0x0000000000087882 */ /* 0x000fe60000000000 */
[----:B------:R-:W2:Y:S01]  /*4d00*/  @!P1 LDC R2, c[0x0][0xb0c] ;  /* 0x0002c300ff029b82 */ /* 0x000ea20000000800 */
[----:B------:R-:W-:Y:S01]  /*4d10*/  @!UP1 UIADD3 UR18, UPT, UPT, UR34, 0x40, URZ ;  /* 0x0000004022129890 */ /* 0x000fe2000fffe0ff */
[----:B------:R-:W-:Y:S01]  /*4d20*/  @P3 SHF.R.U32.HI R27, RZ, 0x10, R21 ;  /* 0x00000010ff1b3819 */ /* 0x000fe20000011615 */
[----:B------:R-:W-:Y:S01]  /*4d30*/  @!UP1 UIADD3 UR16, UPT, UPT, UR4, 0x4400, URZ ;  /* 0x0000440004109890 */ /* 0x000fe2000fffe0ff */
[----:B------:R-:W-:Y:S01]  /*4d40*/  VIADD R29, R29, 0x1 ;  /* 0x000000011d1d7836 */ /* 0x000fe20000000000 */
[----:B------:R-:W-:Y:S01]  /*4d50*/  VOTEU.ALL UP1, P4 ;  /* 0x0000000000ff7886 */ /* 0x000fe20002020000 */
[----:B------:R-:W-:Y:S01]  /*4d60*/  UMOV UR9, 0x10000000 ;  /* 0x1000000000097882 */ /* 0x000fe20000000000 */
[----:B------:R-:W-:Y:S01]  /*4d70*/  UMOV UR19, UR35 ;  /* 0x0000002300137c82 */ /* 0x000fe20008000000 */
[----:B------:R-:W-:Y:S01]  /*4d80*/  IMAD.U32 R9, RZ, RZ, UR5 ;  /* 0x00000005ff097e24 */ /* 0x000fe2000f8e00ff */
[----:B------:R-:W-:Y:S01]  /*4d90*/  UMOV UR20, UR60 ;  /* 0x0000003c00147c82 */ /* 0x000fe20008000000 */
[----:B------:R-:W-:Y:S01]  /*4da0*/  IMAD.U32 R8, RZ, RZ, UR6 ;  /* 0x00000006ff087e24 */ /* 0x000fe2000f8e00ff */
[----:B------:R-:W-:Y:S02]  /*4db0*/  UPRMT UR5, UR45, 0x654, UR17 ;  /* 0x000006542d057896 */ /* 0x000fe40008000011 */
[----:B------:R-:W-:Y:S02]  /*4dc0*/  @!P4 R2UR UR7, R9 ;  /* 0x000000000907c2ca */ /* 0x000fe400000e0000 */
[----:B------:R-:W-:Y:S02]  /*4dd0*/  @!P4 R2UR UR6, R8 ;  /* 0x000000000806c2ca */ /* 0x000fe400000e0000 */
[----:B------:R-:W5:Y:S11]  /*4de0*/  LDC.64 R8, c[0x0][0xb10] ;  /* 0x0002c400ff087b82 */ /* 0x000f760000000a00 */
[----:B------:R1:W-:Y:S01]  /*4df0*/  @!UP1 UTMALDG.3D [UR16], [UR6], desc[UR8] ;  /* 0x00000810060095b4 */ /* 0x0003e20008011000 */
[----:B------:R4:W-:Y:S01]  /*4e00*/  @!P4 SYNCS.ARRIVE.TRANS64.RED.A0TR RZ, [UR4+0x30], R0 ;  /* 0x00003000ffffc9a7 */ /* 0x0009e20008300404 */
[C---:B-----5:R-:W-:Y:S01]  /*4e10*/  @!P1 IMAD.HI.U32 R8, R11.reuse, R8, RZ ;  /* 0x000000080b089227 */ /* 0x060fe200078e00ff */
[----:B---3--:R-:W-:Y:S02]  /*4e20*/  @!P1 ISETP.NE.AND P0, PT, R12, 0x1, PT ;  /* 0x000000010c00980c */ /* 0x008fe40003f05270 */
[----:B--2---:R-:W-:Y:S01]  /*4e30*/  @!P1 ISETP.NE.AND P2, PT, R2, 0x1, PT ;  /* 0x000000010200980c */ /* 0x004fe20003f45270 */
[----:B------:R-:W-:Y:S01]  /*4e40*/  SYNCS.ARRIVE.TRANS64.RED.A1T0 RZ, [UR5], RZ ;  /* 0x000000ffffff79a7 */ /* 0x000fe20008100405 */
[C---:B------:R-:W-:Y:S01]  /*4e50*/  @!P1 IMAD.HI.U32 R13, R10.reuse, R13, RZ ;  /* 0x0000000d0a0d9227 */ /* 0x040fe200078e00ff */
[----:B------:R-:W-:Y:S04]  /*4e60*/  @!P1 SHF.R.U32.HI R8, RZ, R9, R8 ;  /* 0x00000009ff089219 */ /* 0x000fe80000011608 */
[----:B------:R-:W-:Y:S01]  /*4e70*/  @!P1 SEL R8, R11, R8, !P2 ;  /* 0x000000080b089207 */ /* 0x000fe20005000000 */
[----:B------:R-:W2:Y:S01]  /*4e80*/  SYNCS.PHASECHK.TRANS64.TRYWAIT P5, [UR4+0x58], R14 ;  /* 0x0000580eff0075a7 */ /* 0x000ea200080a1104 */
[----:B----4-:R-:W3:Y:S02]  /*4e90*/  @!P1 LDC R0, c[0x0][0xb20] ;  /* 0x0002c800ff009b82 */ /* 0x010ee40000000800 */
[----:B---3--:R-:W-:Y:S04]  /*4ea0*/  @!P1 SHF.R.U32.HI R0, RZ, R0, R13 ;  /* 0x00000000ff009219 */ /* 0x008fe8000001160d */
[----:B------:R-:W-:Y:S05]  /*4eb0*/  @!P1 SEL R9, R10, R0, !P0 ;  /* 0x000000000a099207 */ /* 0x000fea0004000000 */
[----:B------:R-:W-:Y:S02]  /*4ec0*/  @!P1 IMAD.IADD R0, R9, 0x1, -R8 ;  /* 0x0000000109009824 */ /* 0x000fe400078e0a08 */
[----:B------:R-:W-:Y:S02]  /*4ed0*/  @!P1 IMAD.IADD R8, R8, 0x1, -R9 ;  /* 0x0000000108089824 */ /* 0x000fe400078e0a09 */
[----:B------:R-:W-:Y:S02]  /*4ee0*/  @!P1 IMAD R11, R0, R2, R11 ;  /* 0x00000002000b9224 */ /* 0x000fe400078e020b */
[----:B------:R-:W-:Y:S01]  /*4ef0*/  @!P1 IMAD R10, R8, R12, R10 ;  /* 0x0000000c080a9224 */ /* 0x000fe200078e020a */
[----:B-12---:R-:W-:Y:S06]  /*4f00*/  @!P5 BRA `(.L_x_79) ;  /* 0x0000004000b0d947 */ /* 0x006fec0003800000 */
.L_x_165:
[----:B------:R-:W-:Y:S01]  /*4f10*/  @!P4 IADD3 R2, P0, PT, R32, 0x580, RZ ;  /* 0x000005802002c810 */ /* 0x000fe20007f1e0ff */
[----:B------:R-:W-:Y:S01]  /*4f20*/  VOTEU.ALL UP1, P4 ;  /* 0x0000000000ff7886 */ /* 0x000fe20002020000 */
[----:B------:R-:W-:Y:S01]  /*4f30*/  UMOV UR18, 0x0 ;  /* 0x0000000000127882 */ /* 0x000fe20000000000 */
[----:B------:R-:W-:Y:S01]  /*4f40*/  UMOV UR19, 0x10000000 ;  /* 0x1000000000137882 */ /* 0x000fe20000000000 */
[----:B------:R-:W-:Y:S01]  /*4f50*/  @!P4 R2UR UR6, R2 ;  /* 0x000000000206c2ca */ /* 0x000fe200000e0000 */
[----:B-1----:R-:W-:Y:S01]  /*4f60*/  @!P4 IMAD.X R0, RZ, RZ, R33, P0 ;  /* 0x000000ffff00c224 */ /* 0x002fe200000e0621 */
[----:B------:R-:W-:Y:S01]  /*4f70*/  @!UP1 UIADD3 UR10, UPT, UPT, UR34, 0x60, URZ ;  /* 0x00000060220a9890 */ /* 0x000fe2000fffe0ff */
[----:B------:R-:W-:Y:S01]  /*4f80*/  ISETP.NE.AND P0, PT, R29, 0x2, PT ;  /* 0x000000021d00780c */ /* 0x000fe20003f05270 */
[----:B------:R-:W-:Y:S01]  /*4f90*/  @!UP1 UIADD3 UR8, UPT, UPT, UR4, 0x6400, URZ ;  /* 0x0000640004089890 */ /* 0x000fe2000fffe0ff */
[----:B------:R-:W-:Y:S01]  /*4fa0*/  LOP3.LUT R30, R30, 0x1, RZ, 0x3c, !PT ;  /* 0x000000011e1e7812 */ /* 0x000fe200078e3cff */
[----:B------:R-:W-:Y:S01]  /*4fb0*/  @!UP1 UIADD3 UR9, UPT, UPT, UR4, 0x38, URZ ;  /* 0x0000003804099890 */ /* 0x000fe2000fffe0ff */
[----:B------:R-:W-:Y:S01]  /*4fc0*/  @!P4 R2UR UR5, R0 ;  /* 0x000000000005c2ca */ /* 0x000fe200000e0000 */
[----:B------:R-:W-:Y:S01]  /*4fd0*/  VOTEU.ALL UP1, P4 ;  /* 0x0000000000ff7886 */ /* 0x000fe20002020000 */
[----:B------:R-:W-:Y:S01]  /*4fe0*/  UMOV UR11, UR35 ;  /* 0x00000023000b7c82 */ /* 0x000fe20008000000 */
[----:B------:R-:W-:Y:S01]  /*4ff0*/  UMOV UR12, UR60 ;  /* 0x0000003c000c7c82 */ /* 0x000fe20008000000 */
[----:B------:R-:W-:Y:S01]  /*5000*/  @P3 R2UR UR60, R27 ;  /* 0x000000001b3c32ca */ /* 0x000fe200000e0000 */
[----:B------:R-:W-:Y:S01]  /*5010*/  IMAD.IADD R14, R10, 0x1, R62 ;  /* 0x000000010a0e7824 */ /* 0x000fe200078e023e */
[----:B------:R-:W-:Y:S01]  /*5020*/  SEL R0, RZ, 0x1, P0 ;  /* 0x00000001ff007807 */ /* 0x000fe20000000000 */
[----:B------:R-:W-:Y:S01]  /*5030*/  IMAD.U32 R8, RZ, RZ, UR6 ;  /* 0x00000006ff087e24 */ /* 0x000fe2000f8e00ff */
[----:B------:R-:W-:Y:S01]  /*5040*/  SEL R29, R29, RZ, P0 ;  /* 0x000000ff1d1d7207 */ /* 0x000fe20000000000 */
[----:B------:R-:W-:Y:S01]  /*5050*/  IMAD.IADD R15, R11, 0x1, R63 ;  /* 0x000000010b0f7824 */ /* 0x000fe200078e023f */
[----:B------:R-:W-:Y:S02]  /*5060*/  LOP3.LUT R28, R28, R0, RZ, 0x3c, !PT ;  /* 0x000000001c1c7212 */ /* 0x000fe400078e3cff */
[----:B------:R-:W-:Y:S01]  /*5070*/  @!P4 R2UR UR6, R8 ;  /* 0x000000000806c2ca */ /* 0x000fe200000e0000 */
[----:B------:R-:W-:Y:S05]  /*5080*/  IMAD.U32 R9, RZ, RZ, UR5 ;  /* 0x00000005ff097e24 */ /* 0x000fea000f8e00ff */
[----:B------:R-:W-:Y:S11]  /*5090*/  @!P4 R2UR UR7, R9 ;  /* 0x000000000907c2ca */ /* 0x000ff600000e0000 */
[----:B------:R-:W-:Y:S02]  /*50a0*/  @!UPT UIADD3 URZ, UPT, UPT, URZ, URZ, URZ ;  /* 0x000000fffffff290 */ /* 0x000fe4000fffe0ff */
[----:B------:R3:W-:Y:S01]  /*50b0*/  @!UP1 UTMALDG.3D [UR8], [UR6], desc[UR18] ;  /* 0x00001208060095b4 */ /* 0x0007e20008011000 */
[----:B------:R3:W-:Y:S01]  /*50c0*/  @!P4 SYNCS.ARRIVE.TRANS64.RED.A0TR RZ, [UR4+0x38], R25 ;  /* 0x00003819ffffc9a7 */ /* 0x0007e20008300404 */
[----:B------:R-:W-:Y:S01]  /*50d0*/  UPLOP3.LUT UP1, UPT, UPT, UPT, UPT, 0x80, 0x8 ;  /* 0x000000000008789c */ /* 0x000fe20003f2f070 */
[----:B------:R-:W-:Y:S01]  /*50e0*/  SYNCS.ARRIVE.TRANS64.RED.A1T0 RZ, [UR13], RZ ;  /* 0x000000ffffff79a7 */ /* 0x000fe2000810040d */
[----:B------:R-:W-:Y:S09]  /*50f0*/  @P3 BRA `(.L_x_80) ;  /* 0xfffffff0009c3947 */ /* 0x000ff2000383ffff */
[----:B------:R-:W-:-:S04]  /*5100*/  SHF.L.U32 R2, R30, 0x1f, RZ ;  /* 0x0000001f1e027819 */ /* 0x000fc800000006ff */
[----:B------:R-:W1:Y:S02]  /*5110*/  SYNCS.PHASECHK.TRANS64.TRYWAIT P0, [UR4+0x40], R2 ;  /* 0x00004002ff0075a7 */ /* 0x000e640008001104 */
[----:B-1----:R-:W-:Y:S05]  /*5120*/  @!P0 BRA `(.L_x_81) ;  /* 0x0000004000408947 */ /* 0x002fea0003800000 */
.L_x_167:
[----:B------:R-:W2:Y:S02]  /*5130*/  SYNCS.PHASECHK.TRANS64.TRYWAIT P0, [UR4+0x48], R2 ;  /* 0x00004802ff0075a7 */ /* 0x000ea40008001104 */
[----:B--2---:R-:W-:Y:S05]  /*5140*/  @!P0 BRA `(.L_x_82) ;  /* 0x0000004000508947 */ /* 0x004fea0003800000 */
.L_x_169:
[----:B------:R-:W2:Y:S02]  /*5150*/  SYNCS.PHASECHK.TRANS64.TRYWAIT P0, [UR4+0x50], R2 ;  /* 0x00005002ff0075a7 */ /* 0x000ea40008001104 */
[----:B--2---:R-:W-:Y:S05]  /*5160*/  @!P0 BRA `(.L_x_83) ;  /* 0x0000004000608947 */ /* 0x004fea0003800000 */
.L_x_171:
[----:B-1----:R-:W-:-:S07]  /*5170*/  MOV R0, UR4 ;  /* 0x0000000400007c02 */ /* 0x002fce0008000f00 */
.L_x_84:
[----:B-1----:R-:W-:-:S04]  /*5180*/  SHF.L.U32 R2, R30, 0x1f, RZ ;  /* 0x0000001f1e027819 */ /* 0x002fc800000006ff */
[----:B------:R1:W2:Y:S03]  /*5190*/  SYNCS.PHASECHK.TRANS64.TRYWAIT P0, [R0+URZ+0x58], R2 ;  /* 0x00005802000075a7 */ /* 0x0002a600080011ff */
[----:B--2---:R-:W-:Y:S05]  /*51a0*/  @!P0 NANOSLEEP.SYNCS 0x989680 ;  /* 0x009896800000895d */ /* 0x004fea0003900000 */
[----:B------:R-:W2:Y:S02]  /*51b0*/  @!P0 SYNCS.PHASECHK.TRANS64 P0, [R0+URZ+0x58], R2 ;  /* 0x00005802000085a7 */ /* 0x000ea400080010ff */
[----:B--23--:R-:W-:Y:S05]  /*51c0*/  @P0 EXIT ;  /* 0x000000000000094d */ /* 0x00cfea0003800000 */
[----:B------:R-:W-:Y:S05]  /*51d0*/  BRA `(.L_x_84) ;  /* 0xfffffffc00e87947 */ /* 0x000fea000383ffff */
.L_x_69:
[----:B------:R-:W-:-:S06]  /*51e0*/  UISETP.GE.AND UP1, UPT, UR10, 0x4, UPT ;  /* 0x000000040a00788c */ /* 0x000fcc000bf26270 */
[----:B------:R-:W-:-:S13]  /*51f0*/  PLOP3.LUT P0, PT, PT, PT, UP1, 0x80, 0x8 ;  /* 0x000000000008781c */ /* 0x000fda0003f0f018 */
[----:B------:R-:W-:Y:S05]  /*5200*/  @!P0 EXIT ;  /* 0x000000000000894d */ /* 0x000fea0003800000 */
[----:B------:R-:W-:Y:S01]  /*5210*/  BAR.SYNC.DEFER_BLOCKING 0x6, 0xa0 ;  /* 0x0182800000007b1d */ /* 0x000fe20000010000 */
[C---:B------:R-:W-:Y:S01]  /*5220*/  IMAD.SHL.U32 R4, R77.reuse, 0x20, RZ ;  /* 0x000000204d047824 */ /* 0x040fe200078e00ff */
[C---:B------:R-:W-:Y:S01]  /*5230*/  R2P PR, R77.reuse, 0x6 ;  /* 0x000000064d007804 */ /* 0x040fe20000000000 */
[C---:B------:R-:W-:Y:S01]  /*5240*/  IMAD.SHL.U32 R68, R77.reuse, 0x4, RZ ;  /* 0x000000044d447824 */ /* 0x040fe200078e00ff */
[----:B------:R-:W-:Y:S01]  /*5250*/  CS2R R72, SRZ ;  /* 0x0000000000487805 */ /* 0x000fe2000001ff00 */
[C---:B------:R-:W-:Y:S01]  /*5260*/  IMAD.U32 R32, R77.reuse, 0x10000, RZ ;  /* 0x000100004d207824 */ /* 0x040fe200078e00ff */
[----:B------:R-:W-:Y:S02]  /*5270*/  UMOV UR36, 0x400 ;  /* 0x0000040000247882 */ /* 0x000fe40000000000 */
[----:B------:R-:W1:Y:S01]  /*5280*/  LDC R67, c[0x0][0x370] ;  /* 0x0000dc00ff437b82 */ /* 0x000e620000000800 */
[----:B------:R-:W-:Y:S01]  /*5290*/  ULEA UR36, UR45, UR36, 0x18 ;  /* 0x000000242d247291 */ /* 0x000fe2000f8ec0ff */
[C---:B------:R-:W-:Y:S01]  /*52a0*/  LOP3.LUT R3, R4.reuse, 0xe0, RZ, 0xc0, !PT ;  /* 0x000000e004037812 */ /* 0x040fe200078ec0ff */
[----:B------:R-:W-:Y:S01]  /*52b0*/  IMAD.SHL.U32 R2, R77, 0x10, RZ ;  /* 0x000000104d027824 */ /* 0x000fe200078e00ff */
[----:B------:R-:W-:Y:S01]  /*52c0*/  LOP3.LUT R4, R4, 0x100, RZ, 0xc0, !PT ;  /* 0x0000010004047812 */ /* 0x000fe200078ec0ff */
[----:B------:R-:W-:Y:S01]  /*52d0*/  UIADD3 UR4, UPT, UPT, UR36, 0x400, URZ ;  /* 0x0000040024047890 */ /* 0x000fe2000fffe0ff */
[----:B------:R-:W-:Y:S01]  /*52e0*/  LOP3.LUT R68, R3, 0x1c, R68, 0xf8, !PT ;  /* 0x0000001c03447812 */ /* 0x000fe200078ef844 */
[----:B------:R-:W-:Y:S01]  /*52f0*/  IMAD.MOV.U32 R76, RZ, RZ, 0x10 ;  /* 0x00000010ff4c7424 */ /* 0x000fe200078e00ff */
[----:B------:R-:W2:Y:S01]  /*5300*/  LDC R28, c[0x0][0xb0c] ;  /* 0x0002c300ff1c7b82 */ /* 0x000ea20000000800 */
[----:B------:R-:W-:Y:S01]  /*5310*/  SHF.R.U32.HI R3, RZ, 0x2, R77 ;  /* 0x00000002ff037819 */ /* 0x000fe2000001164d */
[----:B------:R-:W-:Y:S01]  /*5320*/  IMAD.MOV.U32 R75, RZ, RZ, 0x20 ;  /* 0x00000020ff4b7424 */ /* 0x000fe200078e00ff */
[----:B------:R-:W-:Y:S01]  /*5330*/  LOP3.LUT R32, R32, 0x600000, RZ, 0xc0, !PT ;  /* 0x0060000020207812 */ /* 0x000fe200078ec0ff */
[----:B------:R-:W-:Y:S01]  /*5340*/  IMAD.MOV.U32 R74, RZ, RZ, 0x1 ;  /* 0x00000001ff4a7424 */ /* 0x000fe200078e00ff */
[----:B------:R-:W-:Y:S01]  /*5350*/  LOP3.LUT R2, R4, 0x600, R2, 0xf8, !PT ;  /* 0x0000060004027812 */ /* 0x000fe200078ef802 */
[----:B------:R-:W-:Y:S01]  /*5360*/  IMAD.MOV.U32 R31, RZ, RZ, RZ ;  /* 0x000000ffff1f7224 */ /* 0x000fe200078e00ff */
[----:B------:R-:W-:Y:S01]  /*5370*/  LOP3.LUT R68, R68, 0x4, R3, 0x78, !PT ;  /* 0x0000000444447812 */ /* 0x000fe200078e7803 */
[----:B------:R-:W4:Y:S01]  /*5380*/  LDC R65, c[0x0][0xb20] ;  /* 0x0002c800ff417b82 */ /* 0x000f220000000800 */
[----:B------:R-:W3:Y:S01]  /*5390*/  LDS R0, [UR36+0x120] ;  /* 0x00012024ff007984 */ /* 0x000ee20008000800 */
[----:B------:R-:W-:Y:S01]  /*53a0*/  LOP3.LUT R77, R77, 0x60, RZ, 0xc0, !PT ;  /* 0x000000604d4d7812 */ /* 0x000fe200078ec0ff */
[----:B------:R-:W-:Y:S01]  /*53b0*/  IMAD.MOV.U32 R80, RZ, RZ, RZ ;  /* 0x000000ffff507224 */ /* 0x000fe200078e00ff */
[----:B------:R-:W-:Y:S01]  /*53c0*/  LOP3.LUT R68, R2, R68, RZ, 0xfc, !PT ;  /* 0x0000004402447212 */ /* 0x000fe200078efcff */
[----:B------:R-:W-:Y:S01]  /*53d0*/  IMAD.U32 R70, RZ, RZ, UR4 ;  /* 0x00000004ff467e24 */ /* 0x000fe2000f8e00ff */
[----:B------:R-:W-:Y:S01]  /*53e0*/  SEL R76, R76, 0xfffffff0, !P2 ;  /* 0xfffffff04c4c7807 */ /* 0x000fe20005000000 */
[----:B------:R-:W1:Y:S01]  /*53f0*/  LDCU.64 UR50, c[0x0][0x348] ;  /* 0x00006900ff3277ac */ /* 0x000e620008000a00 */
[----:B------:R-:W1:Y:S01]  /*5400*/  LDC R27, c[0x0][0xb30] ;  /* 0x0002cc00ff1b7b82 */ /* 0x000e620000000800 */
[----:B------:R-:W-:Y:S01]  /*5410*/  SEL R75, R75, 0xffffffe0, !P1 ;  /* 0xffffffe04b4b7807 */ /* 0x000fe20004800000 */
[----:B------:R-:W1:Y:S01]  /*5420*/  LDCU.64 UR46, c[0x0][0x888] ;  /* 0x00011100ff2e77ac */ /* 0x000e620008000a00 */
[----:B------:R-:W1:Y:S05]  /*5430*/  LDCU.64 UR48, c[0x0][0x890] ;  /* 0x00011200ff3077ac */ /* 0x000e6a0008000a00 */
[----:B------:R-:W1:Y:S01]  /*5440*/  LDC.64 R60, c[0x0][0xb10] ;  /* 0x0002c400ff3c7b82 */ /* 0x000e620000000a00 */
[----:B------:R-:W-:Y:S01]  /*5450*/  UMOV UR39, URZ ;  /* 0x000000ff00277c82 */ /* 0x000fe20008000000 */
[----:B------:R-:W-:-:S06]  /*5460*/  UMOV UR37, URZ ;  /* 0x000000ff00257c82 */ /* 0x000fcc0008000000 */
[----:B------:R-:W1:Y:S08]  /*5470*/  LDC.64 R24, c[0x0][0xb18] ;  /* 0x0002c600ff187b82 */ /* 0x000e700000000a00 */
[----:B------:R-:W1:Y:S08]  /*5480*/  LDC.64 R22, c[0x0][0xb28] ;  /* 0x0002ca00ff167b82 */ /* 0x000e700000000a00 */
[----:B------:R-:W1:Y:S01]  /*5490*/  LDC.64 R58, c[0x0][0x8b0] ;  /* 0x00022c00ff3a7b82 */ /* 0x000e620000000a00 */
[----:B---3--:R-:W-:-:S07]  /*54a0*/  IMAD.IADD R32, R0, 0x1, R32 ;  /* 0x0000000100207824 */ /* 0x008fce00078e0220 */
[----:B------:R-:W3:Y:S08]  /*54b0*/  LDC.64 R56, c[0x0][0x8a8] ;  /* 0x00022a00ff387b82 */ /* 0x000ef00000000a00 */
[----:B--2-4-:R-:W1:Y:S02]  /*54c0*/  LDC R66, c[0x0][0x374] ;  /* 0x0000dd00ff427b82 */ /* 0x014e640000000800 */
.L_x_128:
[----:B------:R-:W-:Y:S02]  /*54d0*/  LEA R0, R80, UR36, 0x3 ;  /* 0x0000002450007c11 */ /* 0x000fe4000f8e18ff */
[----:B------:R-:W-:Y:S02]  /*54e0*/  SHF.L.U32 R2, R72, 0x1f, RZ ;  /* 0x0000001f48027819 */ /* 0x000fe400000006ff */
[----:B------:R-:W-:Y:S02]  /*54f0*/  LEA R16, R80, UR36, 0x4 ;  /* 0x0000002450107c11 */ /* 0x000fe4000f8e20ff */
[----:B------:R-:W2:Y:S02]  /*5500*/  SYNCS.PHASECHK.TRANS64.TRYWAIT P0, [R0+URZ+0x70], R2 ;  /* 0x00007002000075a7 */ /* 0x000ea400080011ff */
[----:B--2---:R-:W-:Y:S05]  /*5510*/  @!P0 BRA `(.L_x_85) ;  /* 0x0000003c008c8947 */ /* 0x004fea0003800000 */
.L_x_172:
[----:B------:R-:W4:Y:S01]  /*5520*/  LDC.64 R10, c[0x0][0xb10] ;  /* 0x0002c400ff0a7b82 */ /* 0x000f220000000a00 */
[----:B------:R-:W3:Y:S01]  /*5530*/  LDS.128 R16, [R16+0x100] ;  /* 0x0001000010107984 */ /* 0x000ee20000000c00 */
[----:B-1----:R-:W-:Y:S01]  /*5540*/  ISETP.NE.AND P1, PT, R27, 0x1, PT ;  /* 0x000000011b00780c */ /* 0x002fe20003f25270 */
[----:B--2---:R-:W-:Y:S01]  /*5550*/  VIADD R0, R0, 0x80 ;  /* 0x0000008000007836 */ /* 0x004fe20000000000 */
[----:B------:R-:W-:Y:S04]  /*5560*/  ISETP.GE.AND P0, PT, R26, 0x1, PT ;  /* 0x000000011a00780c */ /* 0x000fe80003f06270 */
[----:B------:R-:W1:Y:S01]  /*5570*/  LDC.64 R8, c[0x0][0xb18] ;  /* 0x0002c600ff087b82 */ /* 0x000e620000000a00 */
[----:B------:R-:W-:Y:S01]  /*5580*/  PRMT R0, RZ, 0x654, R0 ;  /* 0x00000654ff007816 */ /* 0x000fe20000000000 */
[----:B------:R-:W-:Y:S01]  /*5590*/  @!PT LDS RZ, [RZ] ;  /* 0x00000000fffff984 */ /* 0x000fe20000000800 */
[----:B------:R-:W-:Y:S01]  /*55a0*/  @!PT LDS RZ, [RZ] ;  /* 0x00000000fffff984 */ /* 0x000fe20000000800 */
[----:B------:R-:W-:Y:S01]  /*55b0*/  @!PT LDS RZ, [RZ] ;  /* 0x00000000fffff984 */ /* 0x000fe20000000800 */
[----:B------:R-:W-:Y:S01]  /*55c0*/  @!PT LDS RZ, [RZ] ;  /* 0x00000000fffff984 */ /* 0x000fe20000000800 */
[----:B------:R2:W-:Y:S06]  /*55d0*/  MEMBAR.ALL.CTA ;  /* 0x0000000000007992 */ /* 0x0005ec0000008000 */
[----:B--2---:R-:W2:Y:S01]  /*55e0*/  FENCE.VIEW.ASYNC.S ;  /* 0x00000000000073c6 */ /* 0x004ea20000000000 */
[----:B------:R-:W1:Y:S08]  /*55f0*/  @!P1 LDC R12, c[0x0][0xb20] ;  /* 0x0002c800ff0c9b82 */ /* 0x000e700000000800 */
[----:B------:R-:W1:Y:S01]  /*5600*/  @!P1 LDC R7, c[0x0][0xb0c] ;  /* 0x0002c300ff079b82 */ /* 0x000e620000000800 */
[----:B--2---:R2:W-:Y:S01]  /*5610*/  SYNCS.ARRIVE.TRANS64.RED.A1T0 RZ, [R0+URZ], RZ ;  /* 0x000000ff00ff79a7 */ /* 0x0045e200081004ff */
[----:B---3--:R-:W-:Y:S04]  /*5620*/  LOP3.LUT P4, RZ, R18, 0x1, RZ, 0xc0, !PT ;  /* 0x0000000112ff7812 */ /* 0x008fe8000788c0ff */
[----:B------:R-:W-:Y:S09]  /*5630*/  P2R R78, PR, RZ, 0x10 ;  /* 0x00000010ff4e7803 */ /* 0x000ff20000000000 */
[----:B------:R-:W-:Y:S02]  /*5640*/  @P4 MOV R30, R16 ;  /* 0x00000010001e4202 */ /* 0x000fe40000000f00 */
[----:B------:R-:W-:Y:S01]  /*5650*/  @P4 LOP3.LUT R29, R17, 0xffff, RZ, 0xc0, !PT ;  /* 0x0000ffff111d4812 */ /* 0x000fe200078ec0ff */
[----:B--2-4-:R-:W-:Y:S06]  /*5660*/  @!P0 BRA `(.L_x_86) ;  /* 0x0000000000a48947 */ /* 0x014fec0003800000 */
[----:B------:R-:W-:Y:S01]  /*5670*/  IMAD.HI.U32 R0, R66, R25, RZ ;  /* 0x0000001942007227 */ /* 0x000fe200078e00ff */
[----:B------:R-:W-:Y:S02]  /*5680*/  ISETP.NE.AND P0, PT, R24, 0x1, PT ;  /* 0x000000011800780c */ /* 0x000fe40003f05270 */
[----:B------:R-:W-:Y:S01]  /*5690*/  ISETP.NE.AND P2, PT, R26, 0x1, PT ;  /* 0x000000011a00780c */ /* 0x000fe20003f45270 */
[----:B------:R-:W-:Y:S01]  /*56a0*/  IMAD.HI.U32 R4, R67, R60, RZ ;  /* 0x0000003c43047227 */ /* 0x000fe200078e00ff */
[----:B------:R-:W-:Y:S02]  /*56b0*/  SHF.R.U32.HI R0, RZ, R65, R0 ;  /* 0x00000041ff007219 */ /* 0x000fe40000011600 */
[----:B------:R-:W-:Y:S01]  /*56c0*/  ISETP.NE.AND P3, PT, R28, 0x1, PT ;  /* 0x000000011c00780c */ /* 0x000fe20003f65270 */
[----:B------:R-:W-:Y:S01]  /*56d0*/  IMAD.HI.U32 R6, R29, R25, RZ ;  /* 0x000000191d067227 */ /* 0x000fe200078e00ff */
[-C--:B------:R-:W-:Y:S02]  /*56e0*/  SHF.R.U32.HI R4, RZ, R61.reuse, R4 ;  /* 0x0000003dff047219 */ /* 0x080fe40000011604 */
[----:B------:R-:W-:Y:S01]  /*56f0*/  SEL R0, R66, R0, !P0 ;  /* 0x0000000042007207 */ /* 0x000fe20004000000 */
[----:B------:R-:W-:Y:S01]  /*5700*/  IMAD.HI.U32 R5, R30, R60, RZ ;  /* 0x0000003c1e057227 */ /* 0x000fe200078e00ff */
[----:B------:R-:W-:Y:S03]  /*5710*/  SEL R4, R67, R4, !P3 ;  /* 0x0000000443047207 */ /* 0x000fe60005800000 */
[-C--:B------:R-:W-:Y:S01]  /*5720*/  IMAD.HI.U32 R3, R0, R22.reuse, RZ ;  /* 0x0000001600037227 */ /* 0x080fe200078e00ff */
[----:B------:R-:W-:Y:S03]  /*5730*/  SHF.R.U32.HI R5, RZ, R61, R5 ;  /* 0x0000003dff057219 */ /* 0x000fe60000011605 */
[----:B------:R-:W-:Y:S01]  /*5740*/  IMAD.HI.U32 R2, R4, R22, RZ ;  /* 0x0000001604027227 */ /* 0x000fe200078e00ff */
[----:B------:R-:W-:Y:S02]  /*5750*/  @P2 SHF.R.U32.HI R0, RZ, R23, R3 ;  /* 0x00000017ff002219 */ /* 0x000fe40000011603 */
[----:B------:R-:W-:Y:S02]  /*5760*/  SHF.R.U32.HI R3, RZ, R65, R6 ;  /* 0x00000041ff037219 */ /* 0x000fe40000011606 */
[----:B------:R-:W-:Y:S01]  /*5770*/  @P2 SHF.R.U32.HI R4, RZ, R23, R2 ;  /* 0x00000017ff042219 */ /* 0x000fe20000011602 */
[----:B------:R-:W-:Y:S01]  /*5780*/  IMAD R0, R26, R0, RZ ;  /* 0x000000001a007224 */ /* 0x000fe200078e02ff */
[----:B------:R-:W-:Y:S02]  /*5790*/  SEL R3, R29, R3, !P0 ;  /* 0x000000031d037207 */ /* 0x000fe40004000000 */
[----:B------:R-:W-:Y:S01]  /*57a0*/  SEL R2, R30, R5, !P3 ;  /* 0x000000051e027207 */ /* 0x000fe20005800000 */
[----:B------:R-:W-:Y:S01]  /*57b0*/  IMAD R5, R26, R4, RZ ;  /* 0x000000041a057224 */ /* 0x000fe200078e02ff */
[C---:B------:R-:W-:Y:S01]  /*57c0*/  ISETP.GE.AND P0, PT, R3.reuse, R0, PT ;  /* 0x000000000300720c */ /* 0x040fe20003f06270 */
[C---:B------:R-:W-:Y:S03]  /*57d0*/  IMAD.HI.U32 R0, R3.reuse, R22, RZ ;  /* 0x0000001603007227 */ /* 0x040fe600078e00ff */
[C---:B------:R-:W-:Y:S02]  /*57e0*/  ISETP.GE.OR P0, PT, R2.reuse, R5, P0 ;  /* 0x000000050200720c */ /* 0x040fe40000706670 */
[----:B------:R-:W-:Y:S04]  /*57f0*/  SHF.R.U32.HI R0, RZ, R23, R0 ;  /* 0x00000017ff007219 */ /* 0x000fe80000011600 */
[C---:B------:R-:W-:Y:S05]  /*5800*/  SEL R6, R3.reuse, R0, !P2 ;  /* 0x0000000003067207 */ /* 0x040fea0005000000 */
        /* <DEDUP_REMOVED lines=14> */
[----:B------:R-:W-:Y:S07]  /*58f0*/  IMAD R29, R3, R24, R29 ;  /* 0x00000018031d7224 */ /* 0x000fee00078e021d */
.L_x_86:
[----:B-1----:R-:W-:Y:S01]  /*5900*/  @!P1 ISETP.NE.AND P0, PT, R8, 0x1, PT ;  /* 0x000000010800980c */ /* 0x002fe20003f05270 */
[----:B------:R-:W-:Y:S01]  /*5910*/  @!P1 IMAD.HI.U32 R2, R29, R9, RZ ;  /* 0x000000091d029227 */ /* 0x000fe200078e00ff */
[----:B------:R-:W-:Y:S01]  /*5920*/  R2UR UR5, R15 ;  /* 0x000000000f0572ca */ /* 0x000fe200000e0000 */
[----:B------:R-:W-:Y:S01]  /*5930*/  BSSY.RECONVERGENT B6, `(.L_x_87) ;  /* 0x0000031000067945 */ /* 0x000fe20003800200 */
[----:B------:R-:W-:Y:S01]  /*5940*/  R2UR UR4, R14 ;  /* 0x000000000e0472ca */ /* 0x000fe200000e0000 */
[----:B------:R-:W-:Y:S01]  /*5950*/  @!P1 IMAD.HI.U32 R0, R30, R10, RZ ;  /* 0x0000000a1e009227 */ /* 0x000fe200078e00ff */
[----:B------:R-:W-:Y:S02]  /*5960*/  @!P1 SHF.R.U32.HI R2, RZ, R12, R2 ;  /* 0x0000000cff029219 */ /* 0x000fe40000011602 */
[----:B------:R-:W-:Y:S01]  /*5970*/  @!P1 ISETP.NE.AND P2, PT, R7, 0x1, PT ;  /* 0x000000010700980c */ /* 0x000fe20003f45270 */
[----:B------:R-:W-:Y:S01]  /*5980*/  VIADD R80, R80, 0x1 ;  /* 0x0000000150507836 */ /* 0x000fe20000000000 */
[----:B------:R-:W-:Y:S02]  /*5990*/  @!P1 SEL R2, R29, R2, !P0 ;  /* 0x000000021d029207 */ /* 0x000fe40004000000 */
[----:B------:R-:W-:Y:S02]  /*59a0*/  @!P1 SHF.R.U32.HI R0, RZ, R11, R0 ;  /* 0x0000000bff009219 */ /* 0x000fe40000011600 */
[----:B------:R-:W-:Y:S01]  /*59b0*/  LOP3.LUT P0, RZ, R70, 0x3f0, RZ, 0xc0, !PT ;  /* 0x000003f046ff7812 */ /* 0x000fe2000780c0ff */
[----:B------:R-:W-:Y:S01]  /*59c0*/  USHF.L.U32 UR42, UR5, 0x6, URZ ;  /* 0x00000006052a7899 */ /* 0x000fe200080006ff */
[----:B------:R-:W-:Y:S01]  /*59d0*/  @!P1 SEL R3, R30, R0, !P2 ;  /* 0x000000001e039207 */ /* 0x000fe20005000000 */
[----:B------:R-:W-:Y:S01]  /*59e0*/  USHF.L.U32 UR41, UR4, 0x7, URZ ;  /* 0x0000000704297899 */ /* 0x000fe200080006ff */
[----:B------:R-:W-:Y:S03]  /*59f0*/  @P4 SHF.R.U32.HI R71, RZ, 0x10, R17 ;  /* 0x00000010ff474819 */ /* 0x000fe60000011611 */
[----:B------:R-:W-:Y:S02]  /*5a00*/  @!P1 IMAD.IADD R0, R2, 0x1, -R3 ;  /* 0x0000000102009824 */ /* 0x000fe400078e0a03 */
[----:B------:R-:W-:Y:S02]  /*5a10*/  @!P1 IMAD.IADD R2, R3, 0x1, -R2 ;  /* 0x0000000103029824 */ /* 0x000fe400078e0a02 */
[----:B------:R-:W-:Y:S02]  /*5a20*/  @!P1 IMAD R30, R0, R7, R30 ;  /* 0x00000007001e9224 */ /* 0x000fe400078e021e */
[----:B------:R-:W-:Y:S01]  /*5a30*/  @!P1 IMAD R29, R2, R8, R29 ;  /* 0x00000008021d9224 */ /* 0x000fe200078e021d */
[----:B------:R-:W-:Y:S06]  /*5a40*/  @!P0 BRA `(.L_x_88) ;  /* 0x00000000007c8947 */ /* 0x000fec0003800000 */
[----:B------:R-:W1:Y:S01]  /*5a50*/  LDCU.64 UR8, c[0x4][0x80] ;  /* 0x01001000ff0877ac */ /* 0x000e620008000a00 */
[----:B------:R-:W-:Y:S01]  /*5a60*/  MOV R2, 0x0 ;  /* 0x0000000000027802 */ /* 0x000fe20000000f00 */
[----:B------:R-:W-:Y:S02]  /*5a70*/  HFMA2 R12, -RZ, RZ, 0, 5.9604644775390625e-08 ;  /* 0x00000001ff0c7431 */ /* 0x000fe400000001ff */
[----:B------:R-:W-:Y:S01]  /*5a80*/  IMAD.MOV.U32 R8, RZ, RZ, 0x70 ;  /* 0x00000070ff087424 */ /* 0x000fe200078e00ff */
[----:B------:R2:W3:Y:S01]  /*5a90*/  LDC.64 R14, c[0x4][R2] ;  /* 0x01000000020e7b82 */ /* 0x0004e20000000a00 */
[----:B------:R-:W4:Y:S01]  /*5aa0*/  LDCU.64 UR6, c[0x4][0x88] ;  /* 0x01001100ff0677ac */ /* 0x000f220008000a00 */
[----:B------:R-:W-:Y:S01]  /*5ab0*/  IMAD.MOV.U32 R13, RZ, RZ, RZ ;  /* 0x000000ffff0d7224 */ /* 0x000fe200078e00ff */
[----:B------:R-:W2:Y:S01]  /*5ac0*/  LDCU.64 UR4, c[0x4][0x8] ;  /* 0x01000100ff0477ac */ /* 0x000ea20008000a00 */
[----:B-1----:R-:W-:Y:S01]  /*5ad0*/  MOV R5, UR9 ;  /* 0x0000000900057c02 */ /* 0x002fe20008000f00 */
[----:B------:R-:W-:Y:S01]  /*5ae0*/  IMAD.U32 R4, RZ, RZ, UR8 ;  /* 0x00000008ff047e24 */ /* 0x000fe2000f8e00ff */
[----:B----4-:R-:W-:Y:S01]  /*5af0*/  MOV R7, UR7 ;  /* 0x0000000700077c02 */ /* 0x010fe20008000f00 */
[----:B------:R-:W-:Y:S01]  /*5b00*/  IMAD.U32 R6, RZ, RZ, UR6 ;  /* 0x00000006ff067e24 */ /* 0x000fe2000f8e00ff */
[----:B--2---:R-:W-:Y:S01]  /*5b10*/  MOV R11, UR5 ;  /* 0x00000005000b7c02 */ /* 0x004fe20008000f00 */
[----:B------:R-:W-:Y:S02]  /*5b20*/  IMAD.U32 R10, RZ, RZ, UR4 ;  /* 0x00000004ff0a7e24 */ /* 0x000fe4000f8e00ff */
[----:B------:R-:W-:Y:S07]  /*5b30*/  LEPC R20, `(.L_x_89) ;  /* 0x000000001014794e */ /* 0x000fee0000000000 */
[----:B---3-5:R-:W-:Y:S05]  /*5b40*/  CALL.ABS.NOINC R14 ;  /* 0x000000000e007343 */ /* 0x028fea0003c00000 */
.L_x_89:
[----:B------:R-:W1:Y:S01]  /*5b50*/  LDCU.64 UR8, c[0x4][0x80] ;  /* 0x01001000ff0877ac */ /* 0x000e620008000a00 */
[----:B------:R-:W2:Y:S01]  /*5b60*/  LDC.64 R2, c[0x4][R2] ;  /* 0x0100000002027b82 */ /* 0x000ea20000000a00 */
[----:B------:R-:W-:Y:S02]  /*5b70*/  HFMA2 R12, -RZ, RZ, 0, 5.9604644775390625e-08 ;  /* 0x00000001ff0c7431 */ /* 0x000fe400000001ff */
[----:B------:R-:W-:Y:S02]  /*5b80*/  IMAD.MOV.U32 R8, RZ, RZ, 0x70 ;  /* 0x00000070ff087424 */ /* 0x000fe400078e00ff */
[----:B------:R-:W-:Y:S01]  /*5b90*/  IMAD.MOV.U32 R13, RZ, RZ, RZ ;  /* 0x000000ffff0d7224 */ /* 0x000fe200078e00ff */
[----:B------:R-:W3:Y:S01]  /*5ba0*/  LDCU.64 UR6, c[0x4][0x88] ;  /* 0x01001100ff0677ac */ /* 0x000ee20008000a00 */
[----:B------:R-:W4:Y:S01]  /*5bb0*/  LDCU.64 UR4, c[0x4][0x8] ;  /* 0x01000100ff0477ac */ /* 0x000f220008000a00 */
[----:B-1----:R-:W-:Y:S02]  /*5bc0*/  MOV R4, UR8 ;  /* 0x0000000800047c02 */ /* 0x002fe40008000f00 */
[----:B------:R-:W-:Y:S02]  /*5bd0*/  MOV R5, UR9 ;  /* 0x0000000900057c02 */ /* 0x000fe40008000f00 */
[----:B---3--:R-:W-:Y:S01]  /*5be0*/  MOV R7, UR7 ;  /* 0x0000000700077c02 */ /* 0x008fe20008000f00 */
[----:B------:R-:W-:Y:S01]  /*5bf0*/  IMAD.U32 R6, RZ, RZ, UR6 ;  /* 0x00000006ff067e24 */ /* 0x000fe2000f8e00ff */
[----:B----4-:R-:W-:Y:S01]  /*5c00*/  MOV R11, UR5 ;  /* 0x00000005000b7c02 */ /* 0x010fe20008000f00 */
[----:B------:R-:W-:Y:S02]  /*5c10*/  IMAD.U32 R10, RZ, RZ, UR4 ;  /* 0x00000004ff0a7e24 */ /* 0x000fe4000f8e00ff */
[----:B------:R-:W-:Y:S07]  /*5c20*/  LEPC R20, `(.L_x_88) ;  /* 0x000000001014794e */ /* 0x000fee0000000000 */
[----:B--2---:R-:W-:Y:S05]  /*5c30*/  CALL.ABS.NOINC R2 ;  /* 0x0000000002007343 */ /* 0x004fea0003c00000 */
.L_x_88:
[----:B------:R-:W-:Y:S05]  /*5c40*/  BSYNC.RECONVERGENT B6 ;  /* 0x0000000000067941 */ /* 0x000fea0003800200 */
.L_x_87:
[----:B------:R-:W-:Y:S01]  /*5c50*/  ISETP.NE.U32.AND P4, PT, R58, RZ, PT ;  /* 0x000000ff3a00720c */ /* 0x000fe20003f85070 */
[----:B------:R-:W-:Y:S01]  /*5c60*/  UISETP.NE.AND UP2, UPT, UR44, URZ, UPT ;  /* 0x000000ff2c00728c */ /* 0x000fe2000bf45270 */
[----:B------:R-:W-:Y:S01]  /*5c70*/  ISETP.NE.U32.AND P2, PT, RZ, UR46, PT ;  /* 0x0000002eff007c0c */ /* 0x000fe2000bf45070 */
[----:B------:R-:W-:Y:S01]  /*5c80*/  UISETP.NE.U32.AND UP1, UPT, UR48, URZ, UPT ;  /* 0x000000ff3000728c */ /* 0x000fe2000bf25070 */
[----:B------:R-:W-:Y:S01]  /*5c90*/  ISETP.NE.AND.EX P4, PT, R59, RZ, PT, P4 ;  /* 0x000000ff3b00720c */ /* 0x000fe20003f85340 */
[----:B------:R-:W-:Y:S01]  /*5ca0*/  UPLOP3.LUT UP0, UPT, UPT, UPT, UPT, 0x40, 0x4 ;  /* 0x000000000004789c */ /* 0x000fe20003f0e870 */
[----:B------:R-:W-:Y:S01]  /*5cb0*/  ISETP.NE.AND.EX P2, PT, RZ, UR47, PT, P2 ;  /* 0x0000002fff007c0c */ /* 0x000fe2000bf45320 */
[----:B------:R-:W-:Y:S01]  /*5cc0*/  UISETP.NE.AND.EX UP1, UPT, UR49, URZ, UPT, UP1 ;  /* 0x000000ff3100728c */ /* 0x000fe2000bf25310 */
[----:B------:R-:W-:Y:S04]  /*5cd0*/  PLOP3.LUT P1, PT, PT, PT, UP2, 0x80, 0x8 ;  /* 0x000000000008781c */ /* 0x000fe80003f2f028 */
[----:B------:R-:W-:Y:S06]  /*5ce0*/  @UP2 UPLOP3.LUT UP0, UPT, UPT, UPT, UP1, 0x80, 0x8 ;  /* 0x000000000008289c */ /* 0x000fec0003f0f010 */
[----:B------:R-:W-:Y:S01]  /*5cf0*/  PLOP3.LUT P0, PT, PT, PT, UP0, 0x80, 0x8 ;  /* 0x000000000008781c */ /* 0x000fe20003f0f008 */
[----:B------:R-:W-:Y:S01]  /*5d00*/  @!UPT UIADD3 URZ, UPT, UPT, URZ, URZ, URZ ;  /* 0x000000fffffff290 */ /* 0x000fe2000fffe0ff */
[----:B------:R-:W-:Y:S11]  /*5d10*/  BRA.U !UP1, `(.L_x_90) ;  /* 0x0000000109387547 */ /* 0x000ff6000b800000 */
[----:B------:R-:W-:Y:S01]  /*5d20*/  UISETP.NE.U32.AND UP0, UPT, UR46, URZ, UPT ;  /* 0x000000ff2e00728c */ /* 0x000fe2000bf05070 */
[----:B------:R-:W-:Y:S02]  /*5d30*/  HFMA2 R0, -RZ, RZ, 0, 5.9604644775390625e-08 ;  /* 0x00000001ff007431 */ /* 0x000fe400000001ff */
[----:B------:R-:W-:Y:S01]  /*5d40*/  IMAD.MOV.U32 R64, RZ, RZ, 0x1 ;  /* 0x00000001ff407424 */ /* 0x000fe200078e00ff */
[----:B------:R-:W-:Y:S06]  /*5d50*/  UISETP.NE.AND.EX UP0, UPT, UR47, URZ, UPT, UP0 ;  /* 0x000000ff2f00728c */ /* 0x000fec000bf05300 */
[----:B------:R-:W-:Y:S05]  /*5d60*/  PLOP3.LUT P3, PT, PT, PT, UP0, 0x80, 0x8 ;  /* 0x000000000008781c */ /* 0x000fea0003f6f008 */
[----:B------:R-:W1:Y:S01]  /*5d70*/  @UP0 LDCU.64 UR4, c[0x0][0x888] ;  /* 0x00011100ff0407ac */ /* 0x000e620008000a00 */
[----:B------:R-:W-:Y:S07]  /*5d80*/  @UP0 UIMAD UR6, UR60, UR48, URZ ;  /* 0x000000303c0602a4 */ /* 0x000fee000f8e02ff */
[----:B------:R-:W-:Y:S01]  /*5d90*/  @!P3 PRMT R64, R0, 0x7610, R64 ;  /* 0x000076100040b816 */ /* 0x000fe20000000040 */
[----:B-1----:R-:W-:Y:S06]  /*5da0*/  @UP0 UIMAD.WIDE UR4, UR6, 0x4, UR4 ;  /* 0x00000004060408a5 */ /* 0x002fec000f8e0204 */
[----:B------:R-:W-:Y:S01]  /*5db0*/  IMAD.U32 R2, RZ, RZ, UR4 ;  /* 0x00000004ff027e24 */ /* 0x000fe2000f8e00ff */
[----:B------:R-:W-:Y:S04]  /*5dc0*/  MOV R3, UR5 ;  /* 0x0000000500037c02 */ /* 0x000fe80008000f00 */
[----:B------:R-:W1:Y:S01]  /*5dd0*/  @!UP0 LDCU UR4, c[0x0][0x880] ;  /* 0x00011000ff0487ac */ /* 0x000e620008000800 */
[----:B-----5:R2:W5:Y:S02]  /*5de0*/  @P3 LDG.E R35, desc[UR52][R2.64] ;  /* 0x0000003402233981 */ /* 0x020564000c1e1900 */
[----:B-12---:R-:W-:Y:S02]  /*5df0*/  @!P3 IMAD.U32 R35, RZ, RZ, UR4 ;  /* 0x00000004ff23be24 */ /* 0x006fe4000f8e00ff */
.L_x_90:
[----:B------:R-:W-:Y:S05]  /*5e00*/  @!P4 BRA `(.L_x_91) ;  /* 0x000000000020c947 */ /* 0x000fea0003800000 */
[----:B------:R-:W-:Y:S04]  /*5e10*/  ISETP.NE.U32.AND P3, PT, R56, RZ, PT ;  /* 0x000000ff3800720c */ /* 0x000fe80003f65070 */
[----:B------:R-:W-:Y:S11]  /*5e20*/  ISETP.NE.AND.EX P3, PT, R57, RZ, PT, P3 ;  /* 0x000000ff3900720c */ /* 0x000ff60003f65330 */
[----:B------:R-:W-:Y:S02]  /*5e30*/  @!UPT UIADD3 URZ, UPT, UPT, URZ, URZ, URZ ;  /* 0x000000fffffff290 */ /* 0x000fe4000fffe0ff */
[----:B------:R-:W1:Y:S01]  /*5e40*/  @P3 LDC.64 R2, c[0x0][0x8a8] ;  /* 0x00022a00ff023b82 */ /* 0x000e620000000a00 */
[----:B------:R-:W-:Y:S04]  /*5e50*/  @P3 IMAD R0, R58, UR60, RZ ;  /* 0x0000003c3a003c24 */ /* 0x000fe8000f8e02ff */
[----:B-1----:R-:W-:Y:S05]  /*5e60*/  @P3 IMAD.WIDE R2, R0, 0x4, R2 ;  /* 0x0000000400023825 */ /* 0x002fea00078e0202 */
[----:B-----5:R1:W5:Y:S02]  /*5e70*/  @P3 LDG.E R33, desc[UR52][R2.64] ;  /* 0x0000003402213981 */ /* 0x020364000c1e1900 */
[----:B-1----:R-:W2:Y:S02]  /*5e80*/  @!P3 LDC R33, c[0x0][0x8a0] ;  /* 0x00022800ff21bb82 */ /* 0x002ea40000000800 */
.L_x_91:
[----:B-----5:R-:W-:Y:S01]  /*5e90*/  FSETP.NEU.AND P3, PT, R35, RZ, PT ;  /* 0x000000ff2300720b */ /* 0x020fe20003f6d000 */
[----:B------:R-:W-:Y:S01]  /*5ea0*/  IMAD.SHL.U32 R88, R68, 0x4, RZ ;  /* 0x0000000444587824 */ /* 0x000fe200078e00ff */
[----:B------:R-:W-:Y:S01]  /*5eb0*/  SEL R4, RZ, 0xffffffff, P2 ;  /* 0xffffffffff047807 */ /* 0x000fe20001000000 */
[----:B------:R-:W-:Y:S01]  /*5ec0*/  BSSY B1, `(.L_x_92) ;  /* 0x0000043000017945 */ /* 0x000fe20003800000 */
[----:B------:R-:W-:Y:S01]  /*5ed0*/  @P1 LOP3.LUT P2, RZ, R64, 0xff, RZ, 0xc0, !PT ;  /* 0x000000ff40ff1812 */ /* 0x000fe2000784c0ff */
[----:B------:R-:W-:Y:S01]  /*5ee0*/  VIADD R83, R88, UR36 ;  /* 0x0000002458537c36 */ /* 0x000fe20008000000 */
[----:B------:R-:W-:Y:S01]  /*5ef0*/  @P1 SEL R0, RZ, 0xffffffff, P3 ;  /* 0xffffffffff001807 */ /* 0x000fe20001800000 */
[----:B------:R-:W-:Y:S01]  /*5f00*/  IMAD.MOV.U32 R89, RZ, RZ, 0x1 ;  /* 0x00000001ff597424 */ /* 0x000fe200078e00ff */
[----:B------:R-:W-:Y:S01]  /*5f10*/  LOP3.LUT R74, R74, 0x1, RZ, 0x3c, !PT ;  /* 0x000000014a4a7812 */ /* 0x000fe200078e3cff */
[----:B------:R-:W-:Y:S01]  /*5f20*/  IMAD.MOV.U32 R87, RZ, RZ, RZ ;  /* 0x000000ffff577224 */ /* 0x000fe200078e00ff */
[----:B------:R-:W-:Y:S02]  /*5f30*/  @P0 SEL R0, R4, R0, !P2 ;  /* 0x0000000004000207 */ /* 0x000fe40005000000 */
[----:B------:R-:W-:Y:S02]  /*5f40*/  CS2R R46, SRZ ;  /* 0x00000000002e7805 */ /* 0x000fe4000001ff00 */
[----:B------:R-:W-:Y:S02]  /*5f50*/  LEA R84, R31, UR36, 0x3 ;  /* 0x000000241f547c11 */ /* 0x000fe4000f8e18ff */
[----:B------:R-:W-:Y:S02]  /*5f60*/  CS2R R44, SRZ ;  /* 0x00000000002c7805 */ /* 0x000fe4000001ff00 */
[----:B------:R-:W-:Y:S02]  /*5f70*/  @P1 LOP3.LUT R0, R0, 0x1, RZ, 0xc0, !PT ;  /* 0x0000000100001812 */ /* 0x000fe400078ec0ff */
[----:B------:R-:W-:Y:S02]  /*5f80*/  CS2R R42, SRZ ;  /* 0x00000000002a7805 */ /* 0x000fe4000001ff00 */
[----:B------:R-:W-:Y:S02]  /*5f90*/  SHF.L.U32 R2, R73, 0x1f, RZ ;  /* 0x0000001f49027819 */ /* 0x000fe400000006ff */
[----:B------:R-:W-:Y:S02]  /*5fa0*/  CS2R R40, SRZ ;  /* 0x0000000000287805 */ /* 0x000fe4000001ff00 */
[----:B------:R-:W-:Y:S02]  /*5fb0*/  ISETP.NE.U32.OR P6, PT, R0, 0x1, !P1 ;  /* 0x000000010000780c */ /* 0x000fe40004fc5470 */
[----:B------:R-:W-:Y:S02]  /*5fc0*/  CS2R R50, SRZ ;  /* 0x0000000000327805 */ /* 0x000fe4000001ff00 */
[----:B------:R-:W-:Y:S02]  /*5fd0*/  PLOP3.LUT P2, PT, PT, PT, UP1, 0x80, 0x8 ;  /* 0x000000000008781c */ /* 0x000fe40003f4f018 */
[----:B------:R-:W-:Y:S02]  /*5fe0*/  CS2R R48, SRZ ;  /* 0x0000000000307805 */ /* 0x000fe4000001ff00 */
[----:B------:R-:W-:Y:S02]  /*5ff0*/  LEA.HI R34, R31, R31, RZ, 0x1 ;  /* 0x0000001f1f227211 */ /* 0x000fe400078f08ff */
[----:B------:R-:W-:Y:S02]  /*6000*/  CS2R R54, SRZ ;  /* 0x0000000000367805 */ /* 0x000fe4000001ff00 */
[----:B------:R-:W-:Y:S02]  /*6010*/  LOP3.LUT P4, R79, R64, 0xff, RZ, 0xc0, !PT ;  /* 0x000000ff404f7812 */ /* 0x000fe4000788c0ff */
[----:B------:R-:W-:Y:S02]  /*6020*/  CS2R R52, SRZ ;  /* 0x0000000000347805 */ /* 0x000fe4000001ff00 */
[----:B------:R-:W-:Y:S01]  /*6030*/  SEL R3, RZ, 0xffffffff, P3 ;  /* 0xffffffffff037807 */ /* 0x000fe20001800000 */
[----:B------:R-:W-:Y:S01]  /*6040*/  VIADD R85, R83, 0x400 ;  /* 0x0000040053557836 */ /* 0x000fe20000000000 */
[----:B------:R-:W-:Y:S01]  /*6050*/  P2R R81, PR, RZ, 0x40 ;  /* 0x00000040ff517803 */ /* 0x000fe20000000000 */
[----:B------:R-:W-:Y:S01]  /*6060*/  IMAD.IADD R82, R75, 0x1, R83 ;  /* 0x000000014b527824 */ /* 0x000fe200078e0253 */
[----:B------:R-:W-:Y:S02]  /*6070*/  @P6 SHF.L.U32 R0, R74, 0x1f, RZ ;  /* 0x0000001f4a006819 */ /* 0x000fe400000006ff */
[----:B------:R-:W-:Y:S02]  /*6080*/  @P2 SEL R3, R4, R3, !P4 ;  /* 0x0000000304032207 */ /* 0x000fe40006000000 */
[----:B------:R1:W3:Y:S02]  /*6090*/  @P6 SYNCS.PHASECHK.TRANS64.TRYWAIT P1, [UR36+0x20], R0 ;  /* 0x00002000ff0065a7 */ /* 0x0002e40008021124 */
[----:B------:R-:W-:Y:S04]  /*60a0*/  LOP3.LUT R3, R3, 0x1, RZ, 0xc0, !PT ;  /* 0x0000000103037812 */ /* 0x000fe800078ec0ff */
[----:B------:R-:W-:Y:S04]  /*60b0*/  ISETP.NE.U32.AND P5, PT, R3, 0x1, PT ;  /* 0x000000010300780c */ /* 0x000fe80003fa5070 */
[----:B------:R-:W-:Y:S01]  /*60c0*/  P2R R90, PR, RZ, 0x20 ;  /* 0x00000020ff5a7803 */ /* 0x000fe20000000000 */
[----:B------:R4:W2:Y:S01]  /*60d0*/  SYNCS.PHASECHK.TRANS64.TRYWAIT P0, [R84+URZ+0x90], R2 ;  /* 0x00009002540075a7 */ /* 0x0008a200080011ff */
[C---:B-1----:R-:W-:Y:S01]  /*60e0*/  IMAD.SHL.U32 R0, R34.reuse, 0x40, RZ ;  /* 0x0000004022007824 */ /* 0x042fe200078e00ff */
[----:B------:R-:W-:Y:S04]  /*60f0*/  LOP3.LUT R34, R34, 0xffe, RZ, 0xc0, !PT ;  /* 0x00000ffe22227812 */ /* 0x000fe800078ec0ff */
[----:B------:R-:W-:Y:S01]  /*6100*/  LOP3.LUT R0, R0, 0xffffff80, RZ, 0xc0, !PT ;  /* 0xffffff8000007812 */ /* 0x000fe200078ec0ff */
[----:B------:R-:W-:Y:S04]  /*6110*/  IMAD.IADD R34, R31, 0x1, -R34 ;  /* 0x000000011f227824 */ /* 0x000fe800078e0a22 */
[----:B------:R-:W-:Y:S04]  /*6120*/  IMAD.IADD R0, R32, 0x1, R0 ;  /* 0x0000000120007824 */ /* 0x000fe800078e0200 */
[----:B------:R-:W-:Y:S01]  /*6130*/  IMAD R34, R34, 0x100000, R0 ;  /* 0x0010000022227824 */ /* 0x000fe200078e0200 */
[----:B---3--:R-:W-:Y:S01]  /*6140*/  @P6 SEL R89, RZ, 0x1, !P1 ;  /* 0x00000001ff596807 */ /* 0x008fe20004800000 */
[----:B----4-:R-:W-:Y:S06]  /*6150*/  @!P6 BRA `(.L_x_93) ;  /* 0x000000000064e947 */ /* 0x010fec0003800000 */
[----:B------:R-:W-:Y:S01]  /*6160*/  @P5 IMAD R5, R76, 0x4, R85 ;  /* 0x000000044c055824 */ /* 0x000fe200078e0255 */
[----:B------:R-:W-:Y:S01]  /*6170*/  ISETP.NE.AND P1, PT, R89, RZ, PT ;  /* 0x000000ff5900720c */ /* 0x000fe20003f25270 */
[----:B------:R-:W-:Y:S01]  /*6180*/  IMAD.MOV.U32 R46, RZ, RZ, RZ ;  /* 0x000000ffff2e7224 */ /* 0x000fe200078e00ff */
[----:B------:R-:W-:Y:S01]  /*6190*/  BSSY B0, `(.L_x_94) ;  /* 0x000000d000007945 */ /* 0x000fe20003800000 */
[----:B------:R-:W-:Y:S01]  /*61a0*/  @P5 IMAD.IADD R4, R75, 0x1, R5 ;  /* 0x000000014b045824 */ /* 0x000fe200078e0205 */
[----:B------:R-:W-:Y:S02]  /*61b0*/  CS2R R42, SRZ ;  /* 0x00000000002a7805 */ /* 0x000fe4000001ff00 */
[----:B------:R-:W-:Y:S02]  /*61c0*/  CS2R R40, SRZ ;  /* 0x0000000000287805 */ /* 0x000fe4000001ff00 */
[----:B------:R-:W-:Y:S02]  /*61d0*/  CS2R R44, SRZ ;  /* 0x00000000002c7805 */ /* 0x000fe4000001ff00 */
[----:B------:R-:W-:Y:S02]  /*61e0*/  CS2R R54, SRZ ;  /* 0x0000000000367805 */ /* 0x000fe4000001ff00 */
[----:B------:R-:W-:Y:S02]  /*61f0*/  CS2R R52, SRZ ;  /* 0x0000000000347805 */ /* 0x000fe4000001ff00 */
[----:B------:R-:W-:Y:S02]  /*6200*/  CS2R R50, SRZ ;  /* 0x0000000000327805 */ /* 0x000fe4000001ff00 */
[----:B------:R-:W-:Y:S01]  /*6210*/  CS2R R48, SRZ ;  /* 0x0000000000307805 */ /* 0x000fe2000001ff00 */
[----:B------:R-:W-:Y:S06]  /*6220*/  @P1 BRA `(.L_x_95) ;  /* 0x00000000000c1947 */ /* 0x000fec0003800000 */
[----:B------:R-:W-:Y:S04]  /*6230*/  SHF.L.U32 R3, R74, 0x1f, RZ ;  /* 0x0000001f4a037819 */ /* 0x000fe800000006ff */
[----:B------:R-:W1:Y:S02]  /*6240*/  SYNCS.PHASECHK.TRANS64.TRYWAIT P1, [UR36+0x20], R3 ;  /* 0x00002003ff0075a7 */ /* 0x000e640008021124 */
[----:B-1----:R-:W-:Y:S05]  /*6250*/  @!P1 BRA `(.L_x_96) ;  /* 0x0000003000509947 */ /* 0x002fea0003800000 */
.L_x_95:
[----:B------:R-:W-:Y:S05]  /*6260*/  BSYNC B0 ;  /* 0x0000000000007941 */ /* 0x000fea0003800000 */
.L_x_94:
[----:B------:R-:W-:Y:S01]  /*6270*/  ISETP.NE.AND P1, PT, R90, RZ, PT ;  /* 0x000000ff5a00720c */ /* 0x000fe20003f25270 */
[----:B------:R-:W-:Y:S11]  /*6280*/  HFMA2 R87, -RZ, RZ, 0, 5.9604644775390625e-08 ;  /* 0x00000001ff577431 */ /* 0x000ff600000001ff */
[----:B------:R-:W-:Y:S01]  /*6290*/  @!UPT UIADD3 URZ, UPT, UPT, URZ, URZ, URZ ;  /* 0x000000fffffff290 */ /* 0x000fe2000fffe0ff */
[----:B------:R-:W-:Y:S05]  /*62a0*/  @P1 WARPSYNC.ALL ;  /* 0x0000000000001948 */ /* 0x000fea0003800000 */
[----:B------:R3:W4:Y:S04]  /*62b0*/  @P1 LDSM.16.M88.4 R40, [R5] ;  /* 0x000000000528183b */ /* 0x0007280000000200 */
[----:B------:R3:W1:Y:S04]  /*62c0*/  @P1 LDSM.16.M88.4 R44, [R4] ;  /* 0x00000000042c183b */ /* 0x0006680000000200 */
[----:B------:R3:W1:Y:S04]  /*62d0*/  @P1 LDSM.16.M88.4 R52, [R88+UR36+0x400] ;  /* 0x000400245834183b */ /* 0x0006680008000200 */
[----:B------:R3:W1:Y:S02]  /*62e0*/  @P1 LDSM.16.M88.4 R48, [R82+0x400] ;  /* 0x000400005230183b */ /* 0x0006640000000200 */
.L_x_93:
[----:B------:R-:W-:Y:S05]  /*62f0*/  BSYNC B1 ;  /* 0x0000000000017941 */ /* 0x000fea0003800000 */
.L_x_92:
[----:B-1----:R-:W-:Y:S04]  /*6300*/  SHF.R.U32.HI R0, RZ, 0x15, R34 ;  /* 0x00000015ff007819 */ /* 0x002fe80000011622 */
[----:B------:R-:W-:Y:S01]  /*6310*/  LOP3.LUT P1, RZ, R0, 0x3, R69, 0x48, !PT ;  /* 0x0000000300ff7812 */ /* 0x000fe20007824845 */
[----:B------:R-:W-:Y:S01]  /*6320*/  @!UPT UIADD3 URZ, UPT, UPT, URZ, URZ, URZ ;  /* 0x000000fffffff290 */ /* 0x000fe2000fffe0ff */
[----:B--2---:R-:W-:Y:S11]  /*6330*/  @P0 BRA `(.L_x_97) ;  /* 0x0000000000080947 */ /* 0x004ff60003800000 */
[----:B------:R-:W1:Y:S02]  /*6340*/  SYNCS.PHASECHK.TRANS64.TRYWAIT P0, [R84+URZ+0x90], R2 ;  /* 0x00009002540075a7 */ /* 0x000e6400080011ff */
[----:B-1----:R-:W-:Y:S05]  /*6350*/  @!P0 BRA `(.L_x_98) ;  /* 0x0000003000288947 */ /* 0x002fea0003800000 */
.L_x_97:
[----:B------:R-:W-:Y:S05]  /*6360*/  @!P1 BRA `(.L_x_99) ;  /* 0x0000000000409947 */ /* 0x000fea0003800000 */
[----:B------:R-:W3:Y:S01]  /*6370*/  LDCU.64 UR8, c[0x4][0x70] ;  /* 0x01000e00ff0877ac */ /* 0x000ee20008000a00 */
[----:B------:R-:W-:Y:S01]  /*6380*/  MOV R3, 0x0 ;  /* 0x0000000000037802 */ /* 0x000fe20000000f00 */
[----:B------:R-:W-:Y:S02]  /*6390*/  HFMA2 R12, -RZ, RZ, 0, 5.9604644775390625e-08 ;  /* 0x00000001ff0c7431 */ /* 0x000fe400000001ff */
[----:B------:R-:W-:Y:S02]  /*63a0*/  IMAD.MOV.U32 R8, RZ, RZ, 0x192 ;  /* 0x00000192ff087424 */ /* 0x000fe400078e00ff */
[----:B------:R-:W-:Y:S01]  /*63b0*/  IMAD.MOV.U32 R13, RZ, RZ, RZ ;  /* 0x000000ffff0d7224 */ /* 0x000fe200078e00ff */
[----:B------:R-:W2:Y:S01]  /*63c0*/  LDCU.64 UR6, c[0x4][0x78] ;  /* 0x01000f00ff0677ac */ /* 0x000ea20008000a00 */
[----:B-1----:R-:W1:Y:S01]  /*63d0*/  LDC.64 R2, c[0x4][R3] ;  /* 0x0100000003027b82 */ /* 0x002e620000000a00 */
[----:B------:R-:W5:Y:S01]  /*63e0*/  LDCU.64 UR4, c[0x4][0x10] ;  /* 0x01000200ff0477ac */ /* 0x000f620008000a00 */
[----:B---3--:R-:W-:Y:S01]  /*63f0*/  MOV R5, UR9 ;  /* 0x0000000900057c02 */ /* 0x008fe20008000f00 */
[----:B------:R-:W-:Y:S01]  /*6400*/  IMAD.U32 R4, RZ, RZ, UR8 ;  /* 0x00000008ff047e24 */ /* 0x000fe2000f8e00ff */
[----:B--2---:R-:W-:Y:S01]  /*6410*/  MOV R7, UR7 ;  /* 0x0000000700077c02 */ /* 0x004fe20008000f00 */
[----:B------:R-:W-:Y:S01]  /*6420*/  IMAD.U32 R6, RZ, RZ, UR6 ;  /* 0x00000006ff067e24 */ /* 0x000fe2000f8e00ff */
[----:B-----5:R-:W-:Y:S01]  /*6430*/  MOV R11, UR5 ;  /* 0x00000005000b7c02 */ /* 0x020fe20008000f00 */
[----:B------:R-:W-:Y:S02]  /*6440*/  IMAD.U32 R10, RZ, RZ, UR4 ;  /* 0x00000004ff0a7e24 */ /* 0x000fe4000f8e00ff */
[----:B------:R-:W-:Y:S07]  /*6450*/  LEPC R20, `(.L_x_99) ;  /* 0x000000001014794e */ /* 0x000fee0000000000 */
[----:B-1--4-:R-:W-:Y:S05]  /*6460*/  CALL.ABS.NOINC R2 ;  /* 0x0000000002007343 */ /* 0x012fea0003c00000 */
.L_x_99:
[----:B------:R-:W-:Y:S01]  /*6470*/  LOP3.LUT R20, R52, 0xffffe000, RZ, 0xc0, !PT ;  /* 0xffffe00034147812 */ /* 0x000fe200078ec0ff */
[----:B------:R-:W-:Y:S05]  /*6480*/  WARPSYNC.ALL ;  /* 0x0000000000007948 */ /* 0x000fea0003800000 */
[----:B------:R-:W-:Y:S01]  /*6490*/  R2UR UR4, R34 ;  /* 0x00000000220472ca */ /* 0x000fe200000e0000 */
[----:B------:R-:W-:Y:S01]  /*64a0*/  IMAD.SHL.U32 R91, R76, 0x4, RZ ;  /* 0x000000044c5b7824 */ /* 0x000fe200078e00ff */
[----:B------:R-:W-:Y:S01]  /*64b0*/  LOP3.LUT R21, R53, 0xffffe000, RZ, 0xc0, !PT ;  /* 0xffffe00035157812 */ /* 0x000fe200078ec0ff */
[----:B------:R-:W-:Y:S01]  /*64c0*/  BSSY.RECONVERGENT B0, `(.L_x_100) ;  /* 0x0000059000007945 */ /* 0x000fe20003800200 */
[----:B------:R-:W-:Y:S02]  /*64d0*/  ISETP.NE.AND P0, PT, R77, RZ, PT ;  /* 0x000000ff4d00720c */ /* 0x000fe40003f05270 */
[----:B------:R-:W-:Y:S05]  /*64e0*/  IADD3 R85, PT, PT, R85, R91, RZ ;  /* 0x0000005b55557210 */ /* 0x000fea0007ffe0ff */
[----:B------:R-:W-:Y:S02]  /*64f0*/  IMAD.IADD R86, R75, 0x1, R85 ;  /* 0x000000014b567824 */ /* 0x000fe400078e0255 */
[----:B---3--:R-:W2:Y:S02]  /*6500*/  LDTM.16dp128bit.x8 R4, tmem[UR4] ;  /* 0x00000004000479ee */ /* 0x008ea40008180000 */
[C---:B--2---:R-:W-:Y:S01]  /*6510*/  FMUL R0, R33.reuse, R4 ;  /* 0x0000000421007220 */ /* 0x044fe20000400000 */
[C---:B-1----:R-:W-:Y:S01]  /*6520*/  FMUL R2, R33.reuse, R5 ;  /* 0x0000000521027220 */ /* 0x042fe20000400000 */
[C---:B------:R-:W-:Y:S01]  /*6530*/  FMUL R3, R33.reuse, R6 ;  /* 0x0000000621037220 */ /* 0x040fe20000400000 */
[----:B------:R-:W-:Y:S01]  /*6540*/  FMUL R4, R33, R8 ;  /* 0x0000000821047220 */ /* 0x000fe20000400000 */
[C---:B------:R-:W-:Y:S01]  /*6550*/  FFMA R36, R35.reuse, R20, R0 ;  /* 0x0000001423247223 */ /* 0x040fe20000000000 */
[----:B------:R-:W-:Y:S01]  /*6560*/  LOP3.LUT R0, R54, 0xffffe000, RZ, 0xc0, !PT ;  /* 0xffffe00036007812 */ /* 0x000fe200078ec0ff */
[----:B------:R-:W-:Y:S01]  /*6570*/  FFMA R37, R35, R21, R2 ;  /* 0x0000001523257223 */ /* 0x000fe20000000002 */
[----:B------:R-:W-:Y:S01]  /*6580*/  LOP3.LUT R2, R55, 0xffffe000, RZ, 0xc0, !PT ;  /* 0xffffe00037027812 */ /* 0x000fe200078ec0ff */
[C---:B------:R-:W-:Y:S01]  /*6590*/  FMUL R5, R33.reuse, R9 ;  /* 0x0000000921057220 */ /* 0x040fe20000400000 */
[----:B------:R-:W-:Y:S01]  /*65a0*/  F2FP.TF32.F32.PACK_B R36, R36 ;  /* 0x00000024ff24723e */ /* 0x000fe200024050ff */
[C---:B------:R-:W-:Y:S01]  /*65b0*/  FMUL R8, R33.reuse, R12 ;  /* 0x0000000c21087220 */ /* 0x040fe20000400000 */
[----:B------:R-:W-:Y:S01]  /*65c0*/  F2FP.TF32.F32.PACK_B R37, R37 ;  /* 0x00000025ff25723e */ /* 0x000fe200024050ff */
[C---:B------:R-:W-:Y:S01]  /*65d0*/  FMUL R9, R33.reuse, R13 ;  /* 0x0000000d21097220 */ /* 0x040fe20000400000 */
[C---:B------:R-:W-:Y:S01]  /*65e0*/  FMUL R12, R33.reuse, R16 ;  /* 0x00000010210c7220 */ /* 0x040fe20000400000 */
[----:B------:R-:W-:Y:S01]  /*65f0*/  LOP3.LUT R16, R48, 0xffffe000, RZ, 0xc0, !PT ;  /* 0xffffe00030107812 */ /* 0x000fe200078ec0ff */
[C---:B------:R-:W-:Y:S01]  /*6600*/  FMUL R7, R33.reuse, R7 ;  /* 0x0000000721077220 */ /* 0x040fe20000400000 */
[----:B------:R-:W-:Y:S01]  /*6610*/  FMUL R13, R33, R17 ;  /* 0x00000011210d7220 */ /* 0x000fe20000400000 */
[----:B------:R-:W-:Y:S01]  /*6620*/  LOP3.LUT R17, R49, 0xffffe000, RZ, 0xc0, !PT ;  /* 0xffffe00031117812 */ /* 0x000fe200078ec0ff */
[----:B------:R-:W-:Y:S01]  /*6630*/  FFMA R38, R35, R0, R3 ;  /* 0x0000000023267223 */ /* 0x000fe20000000003 */
[----:B------:R-:W-:Y:S01]  /*6640*/  LOP3.LUT R0, R50, 0xffffe000, RZ, 0xc0, !PT ;  /* 0xffffe00032007812 */ /* 0x000fe200078ec0ff */
[----:B------:R-:W-:Y:S01]  /*6650*/  FMUL R6, R33, R10 ;  /* 0x0000000a21067220 */ /* 0x000fe20000400000 */
[----:B----4-:R-:W-:Y:S01]  /*6660*/  LOP3.LUT R3, R41, 0xffffe000, RZ, 0xc0, !PT ;  /* 0xffffe00029037812 */ /* 0x010fe200078ec0ff */
[----:B------:R-:W-:Y:S01]  /*6670*/  FFMA R39, R35, R2, R7 ;  /* 0x0000000223277223 */ /* 0x000fe20000000007 */
[----:B------:R-:W-:Y:S01]  /*6680*/  LOP3.LUT R2, R51, 0xffffe000, RZ, 0xc0, !PT ;  /* 0xffffe00033027812 */ /* 0x000fe200078ec0ff */
[C---:B------:R-:W-:Y:S01]  /*6690*/  FFMA R4, R35.reuse, R16, R4 ;  /* 0x0000001023047223 */ /* 0x040fe20000000004 */
[----:B------:R-:W-:Y:S01]  /*66a0*/  LOP3.LUT R16, R42, 0xffffe000, RZ, 0xc0, !PT ;  /* 0xffffe0002a107812 */ /* 0x000fe200078ec0ff */
[C---:B------:R-:W-:Y:S01]  /*66b0*/  FFMA R5, R35.reuse, R17, R5 ;  /* 0x0000001123057223 */ /* 0x040fe20000000005 */
[----:B------:R-:W-:Y:S01]  /*66c0*/  F2FP.TF32.F32.PACK_B R38, R38 ;  /* 0x00000026ff26723e */ /* 0x000fe200024050ff */
[----:B------:R-:W-:Y:S01]  /*66d0*/  FFMA R6, R35, R0, R6 ;  /* 0x0000000023067223 */ /* 0x000fe20000000006 */
[----:B------:R-:W-:Y:S01]  /*66e0*/  LOP3.LUT R0, R40, 0xffffe000, RZ, 0xc0, !PT ;  /* 0xffffe00028007812 */ /* 0x000fe200078ec0ff */
[C---:B------:R-:W-:Y:S01]  /*66f0*/  FMUL R11, R33.reuse, R11 ;  /* 0x0000000b210b7220 */ /* 0x040fe20000400000 */
[----:B------:R-:W-:Y:S01]  /*6700*/  F2FP.TF32.F32.PACK_B R39, R39 ;  /* 0x00000027ff27723e */ /* 0x000fe200024050ff */
[----:B------:R-:W-:Y:S01]  /*6710*/  FMUL R10, R33, R14 ;  /* 0x0000000e210a7220 */ /* 0x000fe20000400000 */
[----:B------:R-:W-:Y:S01]  /*6720*/  F2FP.TF32.F32.PACK_B R4, R4 ;  /* 0x00000004ff04723e */ /* 0x000fe200024050ff */
[----:B------:R-:W-:Y:S01]  /*6730*/  FFMA R7, R35, R2, R11 ;  /* 0x0000000223077223 */ /* 0x000fe2000000000b */
[----:B------:R-:W-:Y:S01]  /*6740*/  LOP3.LUT R2, R43, 0xffffe000, RZ, 0xc0, !PT ;  /* 0xffffe0002b027812 */ /* 0x000fe200078ec0ff */
[----:B------:R-:W-:Y:S01]  /*6750*/  FFMA R8, R35, R0, R8 ;  /* 0x0000000023087223 */ /* 0x000fe20000000008 */
[----:B------:R-:W-:Y:S01]  /*6760*/  LOP3.LUT R0, R44, 0xffffe000, RZ, 0xc0, !PT ;  /* 0xffffe0002c007812 */ /* 0x000fe200078ec0ff */
[----:B------:R1:W-:Y:S01]  /*6770*/  STSM.16.M88.4 [R83+0x400], R36 ;  /* 0x0004002453007844 */ /* 0x0003e20000000200 */
[----:B------:R-:W-:Y:S01]  /*6780*/  F2FP.TF32.F32.PACK_B R5, R5 ;  /* 0x00000005ff05723e */ /* 0x000fe200024050ff */
[----:B------:R-:W-:Y:S01]  /*6790*/  FMUL R15, R33, R15 ;  /* 0x0000000f210f7220 */ /* 0x000fe20000400000 */
[----:B------:R-:W-:Y:S01]  /*67a0*/  F2FP.TF32.F32.PACK_B R6, R6 ;  /* 0x00000006ff06723e */ /* 0x000fe200024050ff */
[C---:B------:R-:W-:Y:S01]  /*67b0*/  FFMA R9, R35.reuse, R3, R9 ;  /* 0x0000000323097223 */ /* 0x040fe20000000009 */
[C---:B------:R-:W-:Y:S01]  /*67c0*/  FFMA R10, R35.reuse, R16, R10 ;  /* 0x00000010230a7223 */ /* 0x040fe2000000000a */
[----:B------:R-:W-:Y:S01]  /*67d0*/  FFMA R11, R35, R2, R15 ;  /* 0x00000002230b7223 */ /* 0x000fe2000000000f */
[----:B------:R-:W-:Y:S01]  /*67e0*/  LOP3.LUT R2, R45, 0xffffe000, RZ, 0xc0, !PT ;  /* 0xffffe0002d027812 */ /* 0x000fe200078ec0ff */
[----:B------:R-:W-:Y:S01]  /*67f0*/  FFMA R12, R35, R0, R12 ;  /* 0x00000000230c7223 */ /* 0x000fe2000000000c */
[----:B------:R-:W-:Y:S01]  /*6800*/  LOP3.LUT R3, R46, 0xffffe000, RZ, 0xc0, !PT ;  /* 0xffffe0002e037812 */ /* 0x000fe200078ec0ff */
[----:B------:R-:W-:Y:S01]  /*6810*/  FMUL R14, R33, R18 ;  /* 0x00000012210e7220 */ /* 0x000fe20000400000 */
[----:B------:R-:W-:Y:S01]  /*6820*/  LOP3.LUT R0, R47, 0xffffe000, RZ, 0xc0, !PT ;  /* 0xffffe0002f007812 */ /* 0x000fe200078ec0ff */
[----:B------:R-:W-:Y:S01]  /*6830*/  FMUL R19, R33, R19 ;  /* 0x0000001321137220 */ /* 0x000fe20000400000 */
[----:B------:R-:W-:Y:S01]  /*6840*/  F2FP.TF32.F32.PACK_B R7, R7 ;  /* 0x00000007ff07723e */ /* 0x000fe200024050ff */
[C---:B------:R-:W-:Y:S01]  /*6850*/  FFMA R13, R35.reuse, R2, R13 ;  /* 0x00000002230d7223 */ /* 0x040fe2000000000d */
[C---:B------:R-:W-:Y:S01]  /*6860*/  FFMA R14, R35.reuse, R3, R14 ;  /* 0x00000003230e7223 */ /* 0x040fe2000000000e */
[----:B------:R-:W-:Y:S01]  /*6870*/  FFMA R15, R35, R0, R19 ;  /* 0x00000000230f7223 */ /* 0x000fe20000000013 */
[----:B------:R-:W-:Y:S01]  /*6880*/  F2FP.TF32.F32.PACK_B R8, R8 ;  /* 0x00000008ff08723e */ /* 0x000fe200024050ff */
[----:B------:R1:W-:Y:S01]  /*6890*/  STSM.16.M88.4 [R82+0x400], R4 ;  /* 0x0004000452007844 */ /* 0x0003e20000000200 */
[----:B------:R-:W-:Y:S02]  /*68a0*/  F2FP.TF32.F32.PACK_B R9, R9 ;  /* 0x00000009ff09723e */ /* 0x000fe400024050ff */
[----:B------:R-:W-:Y:S02]  /*68b0*/  F2FP.TF32.F32.PACK_B R10, R10 ;  /* 0x0000000aff0a723e */ /* 0x000fe400024050ff */
[----:B------:R-:W-:Y:S02]  /*68c0*/  F2FP.TF32.F32.PACK_B R11, R11 ;  /* 0x0000000bff0b723e */ /* 0x000fe400024050ff */
[----:B------:R-:W-:Y:S02]  /*68d0*/  F2FP.TF32.F32.PACK_B R12, R12 ;  /* 0x0000000cff0c723e */ /* 0x000fe400024050ff */
[----:B------:R-:W-:Y:S01]  /*68e0*/  F2FP.TF32.F32.PACK_B R13, R13 ;  /* 0x0000000dff0d723e */ /* 0x000fe200024050ff */
[----:B------:R1:W-:Y:S01]  /*68f0*/  STSM.16.M88.4 [R85], R8 ;  /* 0x0000000855007844 */ /* 0x0003e20000000200 */
[----:B------:R-:W-:Y:S02]  /*6900*/  F2FP.TF32.F32.PACK_B R14, R14 ;  /* 0x0000000eff0e723e */ /* 0x000fe400024050ff */
[----:B------:R-:W-:Y:S05]  /*6910*/  F2FP.TF32.F32.PACK_B R15, R15 ;  /* 0x0000000fff0f723e */ /* 0x000fea00024050ff */
[----:B------:R1:W-:Y:S01]  /*6920*/  STSM.16.M88.4 [R86], R12 ;  /* 0x0000000c56007844 */ /* 0x0003e20000000200 */
[----:B------:R-:W-:Y:S01]  /*6930*/  @!PT LDS RZ, [RZ] ;  /* 0x00000000fffff984 */ /* 0x000fe20000000800 */
[----:B------:R-:W-:Y:S01]  /*6940*/  @!PT LDS RZ, [RZ] ;  /* 0x00000000fffff984 */ /* 0x000fe20000000800 */
[----:B------:R-:W-:Y:S01]  /*6950*/  @!PT LDS RZ, [RZ] ;  /* 0x00000000fffff984 */ /* 0x000fe20000000800 */
[----:B------:R-:W-:Y:S01]  /*6960*/  @!PT LDS RZ, [RZ] ;  /* 0x00000000fffff984 */ /* 0x000fe20000000800 */
[----:B------:R2:W-:Y:S07]  /*6970*/  MEMBAR.ALL.CTA ;  /* 0x0000000000007992 */ /* 0x0005ee0000008000 */
[----:B--2---:R-:W2:Y:S02]  /*6980*/  FENCE.VIEW.ASYNC.S ;  /* 0x00000000000073c6 */ /* 0x004ea40000000000 */
[----:B--2---:R-:W-:Y:S06]  /*6990*/  BAR.SYNC.DEFER_BLOCKING 0x1, 0x80 ;  /* 0x0042000000007b1d */ /* 0x004fec0000010000 */
[----:B------:R-:W-:Y:S05]  /*69a0*/  @P0 BRA `(.L_x_101) ;  /* 0x0000000000280947 */ /* 0x000fea0003800000 */
[----:B------:R-:W-:Y:S01]  /*69b0*/  UIADD3 UR4, UPT, UPT, UR36, 0x400, URZ ;  /* 0x0000040024047890 */ /* 0x000fe2000fffe0ff */
[----:B------:R-:W-:Y:S05]  /*69c0*/  UMOV UR43, UR60 ;  /* 0x0000003c002b7c82 */ /* 0x000fea0008000000 */
[----:B------:R-:W-:Y:S01]  /*69d0*/  MOV R70, UR4 ;  /* 0x0000000400467c02 */ /* 0x000fe20008000f00 */
[----:B------:R-:W-:Y:S03]  /*69e0*/  UIADD3 UR4, UP0, UPT, UR50, 0x680, URZ ;  /* 0x0000068032047890 */ /* 0x000fe6000ff1e0ff */
[----:B------:R-:W-:Y:S01]  /*69f0*/  R2UR UR40, R70 ;  /* 0x00000000462872ca */ /* 0x000fe200000e0000 */
[----:B------:R-:W-:Y:S11]  /*6a00*/  UIADD3.X UR5, UPT, UPT, URZ, UR51, URZ, UP0, !UPT ;  /* 0x00000033ff057290 */ /* 0x000ff600087fe4ff */
[----:B------:R-:W-:Y:S01]  /*6a10*/  @!UPT UIADD3 URZ, UPT, UPT, URZ, URZ, URZ ;  /* 0x000000fffffff290 */ /* 0x000fe2000fffe0ff */
[----:B------:R2:W-:Y:S01]  /*6a20*/  UTMASTG.3D [UR40], [UR4] ;  /* 0x00000028040073b5 */ /* 0x0005e20008010000 */
[----:B------:R0:W-:Y:S01]  /*6a30*/  UTMACMDFLUSH ;  /* 0x00000000000079b7 */ /* 0x0001e20000000000 */
[----:B--2---:R-:W-:Y:S04]  /*6a40*/  DEPBAR.LE SB0, 0x1 ;  /* 0x000080400000791a */ /* 0x004fe80000000000 */
.L_x_101:
[----:B------:R-:W-:Y:S05]  /*6a50*/  BSYNC.RECONVERGENT B0 ;  /* 0x0000000000007941 */ /* 0x000fea0003800200 */
.L_x_100:
[----:B------:R-:W-:Y:S01]  /*6a60*/  BAR.SYNC.DEFER_BLOCKING 0x1, 0x80 ;  /* 0x0042000000007b1d */ /* 0x000fe20000010000 */
[----:B------:R-:W-:Y:S01]  /*6a70*/  ISETP.NE.AND P1, PT, R81, RZ, PT ;  /* 0x000000ff5100720c */ /* 0x000fe20003f25270 */
[----:B------:R-:W-:Y:S01]  /*6a80*/  UISETP.NE.AND UP0, UPT, UR39, URZ, UPT ;  /* 0x000000ff2700728c */ /* 0x000fe2000bf05270 */
[----:B------:R-:W-:Y:S11]  /*6a90*/  LEA R2, R87, UR36, 0x3 ;  /* 0x0000002457027c11 */ /* 0x000ff6000f8e18ff */
[----:B------:R-:W-:Y:S01]  /*6aa0*/  @P1 SHF.L.U32 R3, R74, 0x1f, RZ ;  /* 0x0000001f4a031819 */ /* 0x000fe200000006ff */
[----:B------:R-:W-:Y:S06]  /*6ab0*/  BRA.U !UP0, `(.L_x_102) ;  /* 0x0000000108247547 */ /* 0x000fec000b800000 */
[----:B-1----:R-:W-:Y:S01]  /*6ac0*/  IMAD.U32 R4, RZ, RZ, UR37 ;  /* 0x00000025ff047e24 */ /* 0x002fe2000f8e00ff */
[----:B------:R-:W-:Y:S01]  /*6ad0*/  MOV R0, UR45 ;  /* 0x0000002d00007c02 */ /* 0x000fe20008000f00 */
[----:B------:R-:W-:Y:S03]  /*6ae0*/  UIADD3 UR4, UPT, UPT, UR37, 0x1, URZ ;  /* 0x0000000125047890 */ /* 0x000fe6000fffe0ff */
[----:B------:R-:W-:Y:S01]  /*6af0*/  @P1 LEA R4, R4, UR36, 0x3 ;  /* 0x0000002404041c11 */ /* 0x000fe2000f8e18ff */
[----:B------:R-:W-:Y:S04]  /*6b00*/  UISETP.NE.AND UP0, UPT, UR4, 0x4, UPT ;  /* 0x000000040400788c */ /* 0x000fe8000bf05270 */
[----:B------:R-:W-:Y:S01]  /*6b10*/  @P1 VIADD R4, R4, 0x40 ;  /* 0x0000004004041836 */ /* 0x000fe20000000000 */
[----:B------:R-:W-:Y:S04]  /*6b20*/  USEL UR37, UR4, URZ, UP0 ;  /* 0x000000ff04257287 */ /* 0x000fe80008000000 */
[----:B------:R-:W-:Y:S04]  /*6b30*/  @P1 PRMT R0, R0, 0x654, R4 ;  /* 0x0000065400001816 */ /* 0x000fe80000000004 */
[----:B------:R2:W-:Y:S04]  /*6b40*/  @P1 SYNCS.ARRIVE.TRANS64.RED.A1T0 RZ, [R0+URZ], RZ ;  /* 0x000000ff00ff19a7 */ /* 0x0005e800081004ff */
.L_x_102:
[----:B------:R-:W3:Y:S01]  /*6b50*/  @P1 SYNCS.PHASECHK.TRANS64.TRYWAIT P0, [R2+URZ+0x20], R3 ;  /* 0x00002003020015a7 */ /* 0x000ee200080011ff */
[----:B------:R-:W-:Y:S01]  /*6b60*/  BSSY B1, `(.L_x_103) ;  /* 0x0000017000017945 */ /* 0x000fe20003800000 */
[----:B---3--:R-:W-:Y:S03]  /*6b70*/  @P1 SEL R89, RZ, 0x1, !P0 ;  /* 0x00000001ff591807 */ /* 0x008fe60004000000 */
[----:B------:R-:W-:Y:S05]  /*6b80*/  @!P1 BRA `(.L_x_104) ;  /* 0x0000000000509947 */ /* 0x000fea0003800000 */
[----:B------:R-:W-:Y:S01]  /*6b90*/  ISETP.NE.AND P1, PT, R90, RZ, PT ;  /* 0x000000ff5a00720c */ /* 0x000fe20003f25270 */
[----:B------:R-:W-:Y:S01]  /*6ba0*/  BSSY B0, `(.L_x_105) ;  /* 0x000000a000007945 */ /* 0x000fe20003800000 */
[----:B------:R-:W-:Y:S11]  /*6bb0*/  ISETP.NE.AND P0, PT, R89, RZ, PT ;  /* 0x000000ff5900720c */ /* 0x000ff60003f05270 */
[----:B-1----:R-:W-:Y:S04]  /*6bc0*/  @P1 IMAD R5, R87, 0x2000, R88 ;  /* 0x0000200057051824 */ /* 0x002fe800078e0258 */
[----:B------:R-:W-:Y:S05]  /*6bd0*/  @P1 VIADD R4, R5, UR36 ;  /* 0x0000002405041c36 */ /* 0x000fea0008000000 */
[----:B------:R-:W-:Y:S01]  /*6be0*/  @P1 IADD3 R3, PT, PT, R91, R4, RZ ;  /* 0x000000045b031210 */ /* 0x000fe20007ffe0ff */
[----:B------:R-:W-:Y:S01]  /*6bf0*/  @P1 IMAD.IADD R4, R75, 0x1, R4 ;  /* 0x000000014b041824 */ /* 0x000fe200078e0204 */
[----:B------:R-:W-:Y:S06]  /*6c00*/  @P0 BRA `(.L_x_106) ;  /* 0x00000000000c0947 */ /* 0x000fec0003800000 */
[----:B--2---:R-:W-:Y:S04]  /*6c10*/  SHF.L.U32 R0, R74, 0x1f, RZ ;  /* 0x0000001f4a007819 */ /* 0x004fe800000006ff */
[----:B------:R-:W1:Y:S02]  /*6c20*/  SYNCS.PHASECHK.TRANS64.TRYWAIT P0, [R2+URZ+0x20], R0 ;  /* 0x00002000020075a7 */ /* 0x000e6400080011ff */
[----:B-1----:R-:W-:Y:S05]  /*6c30*/  @!P0 BRA `(.L_x_107) ;  /* 0x0000002800048947 */ /* 0x002fea0003800000 */
.L_x_106:
[----:B------:R-:W-:Y:S05]  /*6c40*/  BSYNC B0 ;  /* 0x0000000000007941 */ /* 0x000fea0003800000 */
.L_x_105:
[----:B------:R-:W-:Y:S02]  /*6c50*/  ISETP.NE.AND P0, PT, R90, RZ, PT ;  /* 0x000000ff5a00720c */ /* 0x000fe40003f05270 */
[----:B------:R-:W-:Y:S11]  /*6c60*/  IADD3 R87, PT, PT, R87, 0x1, RZ ;  /* 0x0000000157577810 */ /* 0x000ff60007ffe0ff */
[----:B-12---:R-:W-:Y:S01]  /*6c70*/  @P0 IMAD.IADD R0, R75, 0x1, R3 ;  /* 0x000000014b000824 */ /* 0x006fe200078e0203 */
[----:B------:R-:W-:Y:S05]  /*6c80*/  @P0 WARPSYNC.ALL ;  /* 0x0000000000000948 */ /* 0x000fea0003800000 */
[----:B------:R3:W4:Y:S04]  /*6c90*/  @P0 LDSM.16.M88.4 R52, [R5+UR36+0x400] ;  /* 0x000400240534083b */ /* 0x0007280008000200 */
[----:B------:R3:W1:Y:S04]  /*6ca0*/  @P0 LDSM.16.M88.4 R48, [R4+0x400] ;  /* 0x000400000430083b */ /* 0x0006680000000200 */
[----:B------:R3:W2:Y:S04]  /*6cb0*/  @P0 LDSM.16.M88.4 R40, [R3+0x400] ;  /* 0x000400000328083b */ /* 0x0006a80000000200 */
[----:B------:R3:W1:Y:S02]  /*6cc0*/  @P0 LDSM.16.M88.4 R44, [R0+0x400] ;  /* 0x00040000002c083b */ /* 0x0006640000000200 */
.L_x_104:
[----:B------:R-:W-:Y:S05]  /*6cd0*/  BSYNC B1 ;  /* 0x0000000000017941 */ /* 0x000fea0003800000 */
.L_x_103:
[----:B--23--:R-:W-:Y:S05]  /*6ce0*/  VIADD R0, R34, 0x20 ;  /* 0x0000002022007836 */ /* 0x00cfea0000000000 */
[----:B------:R-:W-:Y:S04]  /*6cf0*/  SHF.R.U32.HI R0, RZ, 0x15, R0 ;  /* 0x00000015ff007819 */ /* 0x000fe80000011600 */
[----:B------:R-:W-:Y:S11]  /*6d00*/  LOP3.LUT P0, RZ, R0, 0x3, R69, 0x48, !PT ;  /* 0x0000000300ff7812 */ /* 0x000ff60007804845 */
[----:B------:R-:W-:Y:S02]  /*6d10*/  @!UPT UIADD3 URZ, UPT, UPT, URZ, URZ, URZ ;  /* 0x000000fffffff290 */ /* 0x000fe4000fffe0ff */
[----:B------:R-:W-:Y:S05]  /*6d20*/  @!P0 BRA `(.L_x_108) ;  /* 0x0000000000408947 */ /* 0x000fea0003800000 */
[----:B------:R-:W2:Y:S01]  /*6d30*/  LDCU.64 UR8, c[0x4][0x70] ;  /* 0x01000e00ff0877ac */ /* 0x000ea20008000a00 */
[----:B------:R-:W-:Y:S01]  /*6d40*/  MOV R3, 0x0 ;  /* 0x0000000000037802 */ /* 0x000fe20000000f00 */
[----:B-1----:R-:W-:Y:S02]  /*6d50*/  HFMA2 R12, -RZ, RZ, 0, 5.9604644775390625e-08 ;  /* 0x00000001ff0c7431 */ /* 0x002fe400000001ff */
[----:B------:R-:W-:Y:S02]  /*6d60*/  IMAD.MOV.U32 R8, RZ, RZ, 0x192 ;  /* 0x00000192ff087424 */ /* 0x000fe400078e00ff */
[----:B------:R-:W-:Y:S01]  /*6d70*/  IMAD.MOV.U32 R13, RZ, RZ, RZ ;  /* 0x000000ffff0d7224 */ /* 0x000fe200078e00ff */
[----:B------:R-:W1:Y:S01]  /*6d80*/  LDCU.64 UR6, c[0x4][0x78] ;  /* 0x01000f00ff0677ac */ /* 0x000e620008000a00 */
[----:B------:R-:W3:Y:S01]  /*6d90*/  LDC.64 R2, c[0x4][R3] ;  /* 0x0100000003027b82 */ /* 0x000ee20000000a00 */
[----:B------:R-:W5:Y:S01]  /*6da0*/  LDCU.64 UR4, c[0x4][0x10] ;  /* 0x01000200ff0477ac */ /* 0x000f620008000a00 */
[----:B--2---:R-:W-:Y:S01]  /*6db0*/  MOV R5, UR9 ;  /* 0x0000000900057c02 */ /* 0x004fe20008000f00 */
[----:B------:R-:W-:Y:S01]  /*6dc0*/  IMAD.U32 R4, RZ, RZ, UR8 ;  /* 0x00000008ff047e24 */ /* 0x000fe2000f8e00ff */
[----:B-1----:R-:W-:Y:S01]  /*6dd0*/  MOV R7, UR7 ;  /* 0x0000000700077c02 */ /* 0x002fe20008000f00 */
[----:B------:R-:W-:Y:S01]  /*6de0*/  IMAD.U32 R6, RZ, RZ, UR6 ;  /* 0x00000006ff067e24 */ /* 0x000fe2000f8e00ff */
[----:B-----5:R-:W-:Y:S01]  /*6df0*/  MOV R11, UR5 ;  /* 0x00000005000b7c02 */ /* 0x020fe20008000f00 */
[----:B------:R-:W-:Y:S02]  /*6e00*/  IMAD.U32 R10, RZ, RZ, UR4 ;  /* 0x00000004ff0a7e24 */ /* 0x000fe4000f8e00ff */
[----:B------:R-:W-:Y:S07]  /*6e10*/  LEPC R20, `(.L_x_108) ;  /* 0x000000001014794e */ /* 0x000fee0000000000 */
[----:B---34-:R-:W-:Y:S05]  /*6e20*/  CALL.ABS.NOINC R2 ;  /* 0x0000000002007343 */ /* 0x018fea0003c00000 */
.L_x_108:
[----:B------:R-:W-:Y:S01]  /*6e30*/  ISETP.NE.AND P6, PT, R81, RZ, PT ;  /* 0x000000ff5100720c */ /* 0x000fe20003fc5270 */
[----:B------:R-:W-:Y:S05]  /*6e40*/  WARPSYNC.ALL ;  /* 0x0000000000007948 */ /* 0x000fea0003800000 */
[----:B------:R-:W-:Y:S01]  /*6e50*/  R2UR UR4, R34 ;  /* 0x00000000220472ca */ /* 0x000fe200000e0000 */
[----:B------:R-:W-:Y:S01]  /*6e60*/  IMAD.U32 R0, RZ, RZ, UR37 ;  /* 0x00000025ff007e24 */ /* 0x000fe2000f8e00ff */
[----:B----4-:R-:W-:Y:S01]  /*6e70*/  LOP3.LUT R20, R52, 0xffffe000, RZ, 0xc0, !PT ;  /* 0xffffe00034147812 */ /* 0x010fe200078ec0ff */
[----:B------:R-:W-:Y:S01]  /*6e80*/  IMAD.U32 R21, RZ, RZ, UR45 ;  /* 0x0000002dff157e24 */ /* 0x000fe2000f8e00ff */
[----:B------:R-:W-:Y:S01]  /*6e90*/  ISETP.NE.AND P0, PT, R77, RZ, PT ;  /* 0x000000ff4d00720c */ /* 0x000fe20003f05270 */
[----:B------:R-:W-:Y:S02]  /*6ea0*/  BSSY.RECONVERGENT B0, `(.L_x_109) ;  /* 0x000005b000007945 */ /* 0x000fe40003800200 */
[----:B------:R-:W-:Y:S05]  /*6eb0*/  @P6 LEA R0, R0, UR36, 0x3 ;  /* 0x0000002400006c11 */ /* 0x000fea000f8e18ff */
[----:B------:R-:W-:Y:S01]  /*6ec0*/  @P6 VIADD R0, R0, 0x40 ;  /* 0x0000004000006836 */ /* 0x000fe20000000000 */
[----:B-1----:R-:W1:Y:S04]  /*6ed0*/  LDTM.16dp128bit.x8 R4, tmem[UR4+0x20] ;  /* 0x00002004000479ee */ /* 0x002e680008180000 */
[----:B------:R-:W-:Y:S01]  /*6ee0*/  @P6 PRMT R21, R21, 0x654, R0 ;  /* 0x0000065415156816 */ /* 0x000fe20000000000 */
[C---:B-1----:R-:W-:Y:S01]  /*6ef0*/  FMUL R0, R33.reuse, R4 ;  /* 0x0000000421007220 */ /* 0x042fe20000400000 */
[C---:B------:R-:W-:Y:S01]  /*6f00*/  FMUL R4, R33.reuse, R8 ;  /* 0x0000000821047220 */ /* 0x040fe20000400000 */
[C---:B------:R-:W-:Y:S01]  /*6f10*/  FMUL R8, R33.reuse, R12 ;  /* 0x0000000c21087220 */ /* 0x040fe20000400000 */
[----:B------:R-:W-:Y:S01]  /*6f20*/  FMUL R12, R33, R16 ;  /* 0x00000010210c7220 */ /* 0x000fe20000400000 */
[----:B------:R-:W-:Y:S01]  /*6f30*/  LOP3.LUT R16, R53, 0xffffe000, RZ, 0xc0, !PT ;  /* 0xffffe00035107812 */ /* 0x000fe200078ec0ff */
[C---:B------:R-:W-:Y:S01]  /*6f40*/  FMUL R2, R33.reuse, R5 ;  /* 0x0000000521027220 */ /* 0x040fe20000400000 */
[C---:B------:R-:W-:Y:S01]  /*6f50*/  FMUL R3, R33.reuse, R6 ;  /* 0x0000000621037220 */ /* 0x040fe20000400000 */
[----:B------:R-:W-:Y:S01]  /*6f60*/  FMUL R5, R33, R9 ;  /* 0x0000000921057220 */ /* 0x000fe20000400000 */
[----:B------:R-:W-:Y:S01]  /*6f70*/  FFMA R36, R35, R20, R0 ;  /* 0x0000001423247223 */ /* 0x000fe20000000000 */
[----:B------:R-:W-:Y:S01]  /*6f80*/  LOP3.LUT R0, R54, 0xffffe000, RZ, 0xc0, !PT ;  /* 0xffffe00036007812 */ /* 0x000fe200078ec0ff */
[C---:B------:R-:W-:Y:S01]  /*6f90*/  FMUL R6, R33.reuse, R10 ;  /* 0x0000000a21067220 */ /* 0x040fe20000400000 */
[C---:B------:R-:W-:Y:S01]  /*6fa0*/  FMUL R9, R33.reuse, R13 ;  /* 0x0000000d21097220 */ /* 0x040fe20000400000 */
[C---:B------:R-:W-:Y:S01]  /*6fb0*/  FMUL R10, R33.reuse, R14 ;  /* 0x0000000e210a7220 */ /* 0x040fe20000400000 */
[----:B------:R-:W-:Y:S01]  /*6fc0*/  F2FP.TF32.F32.PACK_B R36, R36 ;  /* 0x00000024ff24723e */ /* 0x000fe200024050ff */
[----:B------:R-:W-:Y:S01]  /*6fd0*/  FMUL R13, R33, R17 ;  /* 0x00000011210d7220 */ /* 0x000fe20000400000 */
[----:B------:R-:W-:Y:S01]  /*6fe0*/  LOP3.LUT R17, R55, 0xffffe000, RZ, 0xc0, !PT ;  /* 0xffffe00037117812 */ /* 0x000fe200078ec0ff */
[----:B------:R-:W-:Y:S01]  /*6ff0*/  FMUL R14, R33, R18 ;  /* 0x00000012210e7220 */ /* 0x000fe20000400000 */
[----:B------:R-:W-:Y:S01]  /*7000*/  LOP3.LUT R18, R48, 0xffffe000, RZ, 0xc0, !PT ;  /* 0xffffe00030127812 */ /* 0x000fe200078ec0ff */
[----:B------:R-:W-:Y:S01]  /*7010*/  FFMA R37, R35, R16, R2 ;  /* 0x0000001023257223 */ /* 0x000fe20000000002 */
[----:B------:R-:W-:Y:S01]  /*7020*/  LOP3.LUT R2, R49, 0xffffe000, RZ, 0xc0, !PT ;  /* 0xffffe00031027812 */ /* 0x000fe200078ec0ff */
[----:B------:R-:W-:Y:S01]  /*7030*/  FMUL R7, R33, R7 ;  /* 0x0000000721077220 */ /* 0x000fe20000400000 */
[----:B------:R-:W-:Y:S01]  /*7040*/  LOP3.LUT R16, R41, 0xffffe000, RZ, 0xc0, !PT ;  /* 0xffffe00029107812 */ /* 0x000fe200078ec0ff */
[C---:B------:R-:W-:Y:S01]  /*7050*/  FFMA R38, R35.reuse, R0, R3 ;  /* 0x0000000023267223 */ /* 0x040fe20000000003 */
[----:B------:R-:W-:Y:S01]  /*7060*/  LOP3.LUT R0, R50, 0xffffe000, RZ, 0xc0, !PT ;  /* 0xffffe00032007812 */ /* 0x000fe200078ec0ff */
[C---:B------:R-:W-:Y:S01]  /*7070*/  FFMA R39, R35.reuse, R17, R7 ;  /* 0x0000001123277223 */ /* 0x040fe20000000007 */
[----:B------:R-:W-:Y:S01]  /*7080*/  LOP3.LUT R3, R40, 0xffffe000, RZ, 0xc0, !PT ;  /* 0xffffe00028037812 */ /* 0x000fe200078ec0ff */
[C---:B------:R-:W-:Y:S01]  /*7090*/  FFMA R4, R35.reuse, R18, R4 ;  /* 0x0000001223047223 */ /* 0x040fe20000000004 */
[----:B------:R-:W-:Y:S01]  /*70a0*/  F2FP.TF32.F32.PACK_B R37, R37 ;  /* 0x00000025ff25723e */ /* 0x000fe200024050ff */
[----:B------:R-:W-:Y:S01]  /*70b0*/  FFMA R5, R35, R2, R5 ;  /* 0x0000000223057223 */ /* 0x000fe20000000005 */
[----:B------:R-:W-:Y:S01]  /*70c0*/  LOP3.LUT R2, R51, 0xffffe000, RZ, 0xc0, !PT ;  /* 0xffffe00033027812 */ /* 0x000fe200078ec0ff */
[----:B------:R-:W-:Y:S01]  /*70d0*/  FMUL R11, R33, R11 ;  /* 0x0000000b210b7220 */ /* 0x000fe20000400000 */
[----:B------:R-:W-:Y:S01]  /*70e0*/  F2FP.TF32.F32.PACK_B R38, R38 ;  /* 0x00000026ff26723e */ /* 0x000fe200024050ff */
[C---:B------:R-:W-:Y:S01]  /*70f0*/  FFMA R6, R35.reuse, R0, R6 ;  /* 0x0000000023067223 */ /* 0x040fe20000000006 */
[----:B------:R-:W-:Y:S01]  /*7100*/  LOP3.LUT R0, R42, 0xffffe000, RZ, 0xc0, !PT ;  /* 0xffffe0002a007812 */ /* 0x000fe200078ec0ff */
[----:B------:R-:W-:Y:S01]  /*7110*/  FFMA R7, R35, R2, R11 ;  /* 0x0000000223077223 */ /* 0x000fe2000000000b */
[----:B------:R-:W-:Y:S01]  /*7120*/  LOP3.LUT R2, R43, 0xffffe000, RZ, 0xc0, !PT ;  /* 0xffffe0002b027812 */ /* 0x000fe200078ec0ff */
[----:B------:R-:W-:Y:S01]  /*7130*/  FFMA R8, R35, R3, R8 ;  /* 0x0000000323087223 */ /* 0x000fe20000000008 */
[----:B------:R-:W-:Y:S01]  /*7140*/  LOP3.LUT R3, R45, 0xffffe000, RZ, 0xc0, !PT ;  /* 0xffffe0002d037812 */ /* 0x000fe200078ec0ff */
[----:B------:R-:W-:Y:S01]  /*7150*/  FFMA R9, R35, R16, R9 ;  /* 0x0000001023097223 */ /* 0x000fe20000000009 */
[----:B------:R-:W-:Y:S01]  /*7160*/  F2FP.TF32.F32.PACK_B R39, R39 ;  /* 0x00000027ff27723e */ /* 0x000fe200024050ff */
[----:B------:R-:W-:Y:S01]  /*7170*/  FMUL R15, R33, R15 ;  /* 0x0000000f210f7220 */ /* 0x000fe20000400000 */
[----:B------:R-:W-:Y:S01]  /*7180*/  LOP3.LUT R16, R46, 0xffffe000, RZ, 0xc0, !PT ;  /* 0xffffe0002e107812 */ /* 0x000fe200078ec0ff */
[C---:B------:R-:W-:Y:S01]  /*7190*/  FFMA R10, R35.reuse, R0, R10 ;  /* 0x00000000230a7223 */ /* 0x040fe2000000000a */
        /* <DEDUP_REMOVED lines=8> */
[----:B------:R-:W-:Y:S01]  /*7220*/  F2FP.TF32.F32.PACK_B R6, R6 ;  /* 0x00000006ff06723e */ /* 0x000fe200024050ff */
[C---:B------:R-:W-:Y:S01]  /*7230*/  FFMA R13, R35.reuse, R3, R13 ;  /* 0x00000003230d7223 */ /* 0x040fe2000000000d */
[----:B------:R-:W-:Y:S01]  /*7240*/  F2FP.TF32.F32.PACK_B R7, R7 ;  /* 0x00000007ff07723e */ /* 0x000fe200024050ff */
[C---:B------:R-:W-:Y:S01]  /*7250*/  FFMA R14, R35.reuse, R16, R14 ;  /* 0x00000010230e7223 */ /* 0x040fe2000000000e */
[----:B------:R-:W-:Y:S01]  /*7260*/  FFMA R15, R35, R2, R19 ;  /* 0x00000002230f7223 */ /* 0x000fe20000000013 */
[----:B------:R-:W-:Y:S02]  /*7270*/  F2FP.TF32.F32.PACK_B R8, R8 ;  /* 0x00000008ff08723e */ /* 0x000fe400024050ff */
[----:B------:R1:W-:Y:S01]  /*7280*/  STSM.16.M88.4 [R82+0x2400], R4 ;  /* 0x0024000452007844 */ /* 0x0003e20000000200 */
[----:B------:R-:W-:Y:S02]  /*7290*/  F2FP.TF32.F32.PACK_B R9, R9 ;  /* 0x00000009ff09723e */ /* 0x000fe400024050ff */
[----:B------:R-:W-:Y:S02]  /*72a0*/  F2FP.TF32.F32.PACK_B R10, R10 ;  /* 0x0000000aff0a723e */ /* 0x000fe400024050ff */
[----:B------:R-:W-:Y:S02]  /*72b0*/  F2FP.TF32.F32.PACK_B R11, R11 ;  /* 0x0000000bff0b723e */ /* 0x000fe400024050ff */
[----:B------:R-:W-:Y:S02]  /*72c0*/  F2FP.TF32.F32.PACK_B R12, R12 ;  /* 0x0000000cff0c723e */ /* 0x000fe400024050ff */
[----:B------:R-:W-:Y:S01]  /*72d0*/  F2FP.TF32.F32.PACK_B R13, R13 ;  /* 0x0000000dff0d723e */ /* 0x000fe200024050ff */
[----:B------:R1:W-:Y:S01]  /*72e0*/  STSM.16.M88.4 [R85+0x2000], R8 ;  /* 0x0020000855007844 */ /* 0x0003e20000000200 */
[----:B------:R-:W-:Y:S02]  /*72f0*/  F2FP.TF32.F32.PACK_B R14, R14 ;  /* 0x0000000eff0e723e */ /* 0x000fe400024050ff */
[----:B------:R-:W-:Y:S02]  /*7300*/  F2FP.TF32.F32.PACK_B R15, R15 ;  /* 0x0000000fff0f723e */ /* 0x000fe400024050ff */
[----:B------:R-:W-:Y:S02]  /*7310*/  LEA R0, R87, UR36, 0x3 ;  /* 0x0000002457007c11 */ /* 0x000fe4000f8e18ff */
[----:B------:R-:W-:Y:S01]  /*7320*/  @P6 SHF.L.U32 R2, R74, 0x1f, RZ ;  /* 0x0000001f4a026819 */ /* 0x000fe200000006ff */
[----:B------:R1:W-:Y:S01]  /*7330*/  STSM.16.M88.4 [R86+0x2000], R12 ;  /* 0x0020000c56007844 */ /* 0x0003e20000000200 */
        /* <DEDUP_REMOVED lines=8> */
[----:B------:R-:W-:Y:S02]  /*73c0*/  UIADD3 UR4, UP0, UPT, UR50, 0x680, URZ ;  /* 0x0000068032047890 */ /* 0x000fe4000ff1e0ff */
[----:B------:R-:W-:Y:S02]  /*73d0*/  UIADD3 UR9, UPT, UPT, UR41, 0x20, URZ ;  /* 0x0000002029097890 */ /* 0x000fe4000fffe0ff */
[----:B------:R-:W-:Y:S02]  /*73e0*/  UIADD3 UR8, UPT, UPT, UR36, 0x2400, URZ ;  /* 0x0000240024087890 */ /* 0x000fe4000fffe0ff */
[----:B------:R-:W-:Y:S01]  /*73f0*/  UIADD3.X UR5, UPT, UPT, URZ, UR51, URZ, UP0, !UPT ;  /* 0x00000033ff057290 */ /* 0x000fe200087fe4ff */
[----:B------:R-:W-:Y:S01]  /*7400*/  UMOV UR10, UR42 ;  /* 0x0000002a000a7c82 */ /* 0x000fe20008000000 */
[----:B------:R-:W-:Y:S07]  /*7410*/  UMOV UR11, UR60 ;  /* 0x0000003c000b7c82 */ /* 0x000fee0008000000 */
[----:B------:R2:W-:Y:S01]  /*7420*/  UTMASTG.3D [UR8], [UR4] ;  /* 0x00000008040073b5 */ /* 0x0005e20008010000 */
[----:B------:R0:W-:Y:S01]  /*7430*/  UTMACMDFLUSH ;  /* 0x00000000000079b7 */ /* 0x0001e20000000000 */
[----:B--2---:R-:W-:Y:S04]  /*7440*/  DEPBAR.LE SB0, 0x1 ;  /* 0x000080400000791a */ /* 0x004fe80000000000 */
.L_x_110:
[----:B------:R-:W-:Y:S05]  /*7450*/  BSYNC.RECONVERGENT B0 ;  /* 0x0000000000007941 */ /* 0x000fea0003800200 */
.L_x_109:
[----:B------:R-:W-:Y:S01]  /*7460*/  BAR.SYNC.DEFER_BLOCKING 0x1, 0x80 ;  /* 0x0042000000007b1d */ /* 0x000fe20000010000 */
[----:B------:R-:W-:Y:S04]  /*7470*/  UIADD3 UR4, UPT, UPT, UR37, 0x1, URZ ;  /* 0x0000000125047890 */ /* 0x000fe8000fffe0ff */
[----:B------:R-:W-:Y:S04]  /*7480*/  UISETP.NE.AND UP0, UPT, UR4, 0x4, UPT ;  /* 0x000000040400788c */ /* 0x000fe8000bf05270 */
[----:B------:R-:W-:Y:S01]  /*7490*/  USEL UR38, UR4, URZ, UP0 ;  /* 0x000000ff04267287 */ /* 0x000fe20008000000 */
[----:B------:R2:W-:Y:S01]  /*74a0*/  @P6 SYNCS.ARRIVE.TRANS64.RED.A1T0 RZ, [R21+URZ], RZ ;  /* 0x000000ff15ff69a7 */ /* 0x0005e200081004ff */
[----:B------:R-:W-:Y:S01]  /*74b0*/  BSSY B1, `(.L_x_111) ;  /* 0x0000018000017945 */ /* 0x000fe20003800000 */
[----:B------:R-:W3:Y:S02]  /*74c0*/  @P6 SYNCS.PHASECHK.TRANS64.TRYWAIT P0, [R0+URZ+0x20], R2 ;  /* 0x00002002000065a7 */ /* 0x000ee400080011ff */
[----:B---3--:R-:W-:Y:S01]  /*74d0*/  @P6 SEL R89, RZ, 0x1, !P0 ;  /* 0x00000001ff596807 */ /* 0x008fe20004000000 */
[----:B--2---:R-:W-:Y:S06]  /*74e0*/  @!P6 BRA `(.L_x_112) ;  /* 0x000000000050e947 */ /* 0x004fec0003800000 */
        /* <DEDUP_REMOVED lines=8> */
[----:B------:R-:W-:Y:S04]  /*7570*/  SHF.L.U32 R5, R74, 0x1f, RZ ;  /* 0x0000001f4a057819 */ /* 0x000fe800000006ff */
[----:B------:R-:W1:Y:S02]  /*7580*/  SYNCS.PHASECHK.TRANS64.TRYWAIT P0, [R0+URZ+0x20], R5 ;  /* 0x00002005000075a7 */ /* 0x000e6400080011ff */
[----:B-1----:R-:W-:Y:S05]  /*7590*/  @!P0 BRA `(.L_x_115) ;  /* 0x0000001c00c08947 */ /* 0x002fea0003800000 */
.L_x_114:
[----:B------:R-:W-:Y:S05]  /*75a0*/  BSYNC B0 ;  /* 0x0000000000007941 */ /* 0x000fea0003800000 */
.L_x_113:
[----:B------:R-:W-:Y:S02]  /*75b0*/  ISETP.NE.AND P0, PT, R90, RZ, PT ;  /* 0x000000ff5a00720c */ /* 0x000fe40003f05270 */
[----:B------:R-:W-:Y:S11]  /*75c0*/  IADD3 R87, PT, PT, R87, 0x1, RZ ;  /* 0x0000000157577810 */ /* 0x000ff60007ffe0ff */
[----:B-1----:R-:W-:Y:S01]  /*75d0*/  @P0 IMAD.IADD R0, R75, 0x1, R2 ;  /* 0x000000014b000824 */ /* 0x002fe200078e0202 */
[----:B------:R-:W-:Y:S05]  /*75e0*/  @P0 WARPSYNC.ALL ;  /* 0x0000000000000948 */ /* 0x000fea0003800000 */
[----:B------:R2:W3:Y:S04]  /*75f0*/  @P0 LDSM.16.M88.4 R52, [R4+UR36+0x400] ;  /* 0x000400240434083b */ /* 0x0004e80008000200 */
[----:B------:R2:W4:Y:S04]  /*7600*/  @P0 LDSM.16.M88.4 R48, [R3+0x400] ;  /* 0x000400000330083b */ /* 0x0005280000000200 */
[----:B------:R2:W1:Y:S04]  /*7610*/  @P0 LDSM.16.M88.4 R40, [R2+0x400] ;  /* 0x000400000228083b */ /* 0x0004680000000200 */
[----:B------:R2:W1:Y:S02]  /*7620*/  @P0 LDSM.16.M88.4 R44, [R0+0x400] ;  /* 0x00040000002c083b */ /* 0x0004640000000200 */
.L_x_112:
[----:B------:R-:W-:Y:S05]  /*7630*/  BSYNC B1 ;  /* 0x0000000000017941 */ /* 0x000fea0003800000 */
.L_x_111:
[----:B--2---:R-:W-:Y:S05]  /*7640*/  VIADD R0, R34, 0x40 ;  /* 0x0000004022007836 */ /* 0x004fea0000000000 */
        /* <DEDUP_REMOVED lines=20> */
.L_x_116:
[----:B------:R-:W-:Y:S01]  /*7790*/  ISETP.NE.AND P6, PT, R81, RZ, PT ;  /* 0x000000ff5100720c */ /* 0x000fe20003fc5270 */
[----:B------:R-:W-:Y:S05]  /*77a0*/  WARPSYNC.ALL ;  /* 0x0000000000007948 */ /* 0x000fea0003800000 */
[----:B------:R-:W-:Y:S01]  /*77b0*/  R2UR UR4, R34 ;  /* 0x00000000220472ca */ /* 0x000fe200000e0000 */
[----:B------:R-:W-:Y:S01]  /*77c0*/  IMAD.U32 R0, RZ, RZ, UR38 ;  /* 0x00000026ff007e24 */ /* 0x000fe2000f8e00ff */
[----:B---3--:R-:W-:Y:S01]  /*77d0*/  LOP3.LUT R20, R52, 0xffffe000, RZ, 0xc0, !PT ;  /* 0xffffe00034147812 */ /* 0x008fe200078ec0ff */
        /* <DEDUP_REMOVED lines=24> */
[----:B----4-:R-:W-:Y:S01]  /*7960*/  LOP3.LUT R18, R48, 0xffffe000, RZ, 0xc0, !PT ;  /* 0xffffe00030127812 */ /* 0x010fe200078ec0ff */
        /* <DEDUP_REMOVED lines=68> */
.L_x_118:
[----:B------:R-:W-:Y:S05]  /*7db0*/  BSYNC.RECONVERGENT B0 ;  /* 0x0000000000007941 */ /* 0x000fea0003800200 */
.L_x_117:
        /* <DEDUP_REMOVED lines=12> */
[----:B------:R-:W-:Y:S04]  /*7e80*/  @P1 IMAD R87, R87, 0x2000, R88 ;  /* 0x0000200057571824 */ /* 0x000fe800078e0258 */
[----:B------:R-:W-:Y:S05]  /*7e90*/  @P1 VIADD R3, R87, UR36 ;  /* 0x0000002457031c36 */ /* 0x000fea0008000000 */
[----:B------:R-:W-:Y:S01]  /*7ea0*/  @P1 IADD3 R91, PT, PT, R91, R3, RZ ;  /* 0x000000035b5b1210 */ /* 0x000fe20007ffe0ff */
[----:B------:R-:W-:Y:S01]  /*7eb0*/  @P1 IMAD.IADD R3, R75, 0x1, R3 ;  /* 0x000000014b031824 */ /* 0x000fe200078e0203 */
[----:B------:R-:W-:Y:S06]  /*7ec0*/  @P0 BRA `(.L_x_122) ;  /* 0x00000000000c0947 */ /* 0x000fec0003800000 */
[----:B------:R-:W-:Y:S04]  /*7ed0*/  SHF.L.U32 R0, R74, 0x1f, RZ ;  /* 0x0000001f4a007819 */ /* 0x000fe800000006ff */
[----:B------:R-:W2:Y:S02]  /*7ee0*/  SYNCS.PHASECHK.TRANS64.TRYWAIT P0, [R2+URZ+0x20], R0 ;  /* 0x00002000020075a7 */ /* 0x000ea400080011ff */
[----:B--2---:R-:W-:Y:S05]  /*7ef0*/  @!P0 BRA `(.L_x_123) ;  /* 0x00000014007c8947 */ /* 0x004fea0003800000 */
.L_x_122:
[----:B------:R-:W-:Y:S05]  /*7f00*/  BSYNC B0 ;  /* 0x0000000000007941 */ /* 0x000fea0003800000 */
.L_x_121:
[----:B------:R-:W-:Y:S11]  /*7f10*/  ISETP.NE.AND P0, PT, R90, RZ, PT ;  /* 0x000000ff5a00720c */ /* 0x000ff60003f05270 */
[----:B------:R-:W-:Y:S02]  /*7f20*/  @!UPT UIADD3 URZ, UPT, UPT, URZ, URZ, URZ ;  /* 0x000000fffffff290 */ /* 0x000fe4000fffe0ff */
[----:B--2---:R-:W-:Y:S01]  /*7f30*/  @P0 IADD3 R0, PT, PT, R75, R91, RZ ;  /* 0x0000005b4b000210 */ /* 0x004fe20007ffe0ff */
[----:B------:R-:W-:Y:S05]  /*7f40*/  @P0 WARPSYNC.ALL ;  /* 0x0000000000000948 */ /* 0x000fea0003800000 */
[----:B------:R2:W3:Y:S04]  /*7f50*/  @P0 LDSM.16.M88.4 R52, [R87+UR36+0x400] ;  /* 0x000400245734083b */ /* 0x0004e80008000200 */
[----:B------:R2:W4:Y:S04]  /*7f60*/  @P0 LDSM.16.M88.4 R48, [R3+0x400] ;  /* 0x000400000330083b */ /* 0x0005280000000200 */
[----:B------:R2:W1:Y:S04]  /*7f70*/  @P0 LDSM.16.M88.4 R40, [R91+0x400] ;  /* 0x000400005b28083b */ /* 0x0004680000000200 */
[----:B------:R2:W1:Y:S02]  /*7f80*/  @P0 LDSM.16.M88.4 R44, [R0+0x400] ;  /* 0x00040000002c083b */ /* 0x0004640000000200 */
.L_x_120:
[----:B------:R-:W-:Y:S05]  /*7f90*/  BSYNC B1 ;  /* 0x0000000000017941 */ /* 0x000fea0003800000 */
.L_x_119:
        /* <DEDUP_REMOVED lines=21> */
.L_x_124:
[----:B------:R-:W-:Y:S01]  /*80f0*/  ISETP.NE.AND P0, PT, R77, RZ, PT ;  /* 0x000000ff4d00720c */ /* 0x000fe20003f05270 */
[----:B------:R-:W-:Y:S05]  /*8100*/  WARPSYNC.ALL ;  /* 0x0000000000007948 */ /* 0x000fea0003800000 */
[----:B------:R-:W-:Y:S01]  /*8110*/  R2UR UR4, R34 ;  /* 0x00000000220472ca */ /* 0x000fe200000e0000 */
[----:B------:R-:W-:Y:S01]  /*8120*/  BSSY.RECONVERGENT B0, `(.L_x_125) ;  /* 0x000005c000007945 */ /* 0x000fe20003800200 */
[----:B---3--:R-:W-:Y:S02]  /*8130*/  LOP3.LUT R0, R52, 0xffffe000, RZ, 0xc0, !PT ;  /* 0xffffe00034007812 */ /* 0x008fe400078ec0ff */
[----:B------:R-:W-:Y:S02]  /*8140*/  LOP3.LUT R2, R53, 0xffffe000, RZ, 0xc0, !PT ;  /* 0xffffe00035027812 */ /* 0x000fe400078ec0ff */
[----:B------:R-:W-:Y:S02]  /*8150*/  LOP3.LUT R3, R54, 0xffffe000, RZ, 0xc0, !PT ;  /* 0xffffe00036037812 */ /* 0x000fe400078ec0ff */
[----:B------:R-:W-:Y:S02]  /*8160*/  LOP3.LUT R20, R55, 0xffffe000, RZ, 0xc0, !PT ;  /* 0xffffe00037147812 */ /* 0x000fe400078ec0ff */
[----:B----4-:R-:W-:Y:S02]  /*8170*/  LOP3.LUT R21, R48, 0xffffe000, RZ, 0xc0, !PT ;  /* 0xffffe00030157812 */ /* 0x010fe400078ec0ff */
[----:B------:R-:W-:Y:S01]  /*8180*/  LOP3.LUT R34, R49, 0xffffe000, RZ, 0xc0, !PT ;  /* 0xffffe00031227812 */ /* 0x000fe200078ec0ff */
[----:B-1----:R-:W1:Y:S01]  /*8190*/  LDTM.16dp128bit.x8 R4, tmem[UR4+0x60] ;  /* 0x00006004000479ee */ /* 0x002e620008180000 */
[----:B------:R-:W-:Y:S01]  /*81a0*/  R2UR UR4, R84 ;  /* 0x00000000540472ca */ /* 0x000fe200000e0000 */
[----:B------:R-:W-:Y:S01]  /*81b0*/  NOP ;  /* 0x0000000000007918 */ /* 0x000fe20000000000 */
[----:B------:R-:W-:Y:S02]  /*81c0*/  LOP3.LUT R36, R50, 0xffffe000, RZ, 0xc0, !PT ;  /* 0xffffe00032247812 */ /* 0x000fe400078ec0ff */
[----:B------:R-:W-:Y:S02]  /*81d0*/  LOP3.LUT R37, R51, 0xffffe000, RZ, 0xc0, !PT ;  /* 0xffffe00033257812 */ /* 0x000fe400078ec0ff */
[----:B------:R-:W-:Y:S02]  /*81e0*/  LOP3.LUT R38, R40, 0xffffe000, RZ, 0xc0, !PT ;  /* 0xffffe00028267812 */ /* 0x000fe400078ec0ff */
[----:B------:R-:W-:Y:S02]  /*81f0*/  LOP3.LUT R39, R41, 0xffffe000, RZ, 0xc0, !PT ;  /* 0xffffe00029277812 */ /* 0x000fe400078ec0ff */
[----:B------:R-:W-:Y:S02]  /*8200*/  LOP3.LUT R40, R42, 0xffffe000, RZ, 0xc0, !PT ;  /* 0xffffe0002a287812 */ /* 0x000fe400078ec0ff */
[----:B------:R-:W-:Y:S01]  /*8210*/  LOP3.LUT R41, R43, 0xffffe000, RZ, 0xc0, !PT ;  /* 0xffffe0002b297812 */ /* 0x000fe200078ec0ff */
[----:B------:R-:W-:Y:S01]  /*8220*/  UIADD3 UR4, UPT, UPT, UR4, 0xb0, URZ ;  /* 0x000000b004047890 */ /* 0x000fe2000fffe0ff */
[----:B------:R-:W-:Y:S02]  /*8230*/  LOP3.LUT R42, R44, 0xffffe000, RZ, 0xc0, !PT ;  /* 0xffffe0002c2a7812 */ /* 0x000fe400078ec0ff */
[----:B------:R-:W-:Y:S01]  /*8240*/  LOP3.LUT R43, R45, 0xffffe000, RZ, 0xc0, !PT ;  /* 0xffffe0002d2b7812 */ /* 0x000fe200078ec0ff */
[----:B------:R-:W-:Y:S01]  /*8250*/  UPRMT UR4, UR45, 0x654, UR4 ;  /* 0x000006542d047896 */ /* 0x000fe20008000004 */
[----:B------:R-:W-:Y:S02]  /*8260*/  LOP3.LUT R44, R46, 0xffffe000, RZ, 0xc0, !PT ;  /* 0xffffe0002e2c7812 */ /* 0x000fe400078ec0ff */
[----:B------:R-:W-:Y:S01]  /*8270*/  LOP3.LUT R45, R47, 0xffffe000, RZ, 0xc0, !PT ;  /* 0xffffe0002f2d7812 */ /* 0x000fe200078ec0ff */
[C---:B-1----:R-:W-:Y:S01]  /*8280*/  FMUL R4, R33.reuse, R4 ;  /* 0x0000000421047220 */ /* 0x042fe20000400000 */
[C---:B------:R-:W-:Y:S01]  /*8290*/  FMUL R5, R33.reuse, R5 ;  /* 0x0000000521057220 */ /* 0x040fe20000400000 */
[C---:B------:R-:W-:Y:S01]  /*82a0*/  FMUL R6, R33.reuse, R6 ;  /* 0x0000000621067220 */ /* 0x040fe20000400000 */
[----:B------:R-:W-:Y:S01]  /*82b0*/  FMUL R7, R33, R7 ;  /* 0x0000000721077220 */ /* 0x000fe20000400000 */
[----:B------:R-:W-:Y:S01]  /*82c0*/  FFMA R4, R35, R0, R4 ;  /* 0x0000000023047223 */ /* 0x000fe20000000004 */
[----:B------:R-:W-:Y:S01]  /*82d0*/  FMUL R8, R33, R8 ;  /* 0x0000000821087220 */ /* 0x000fe20000400000 */
[----:B------:R-:W-:Y:S01]  /*82e0*/  FFMA R5, R35, R2, R5 ;  /* 0x0000000223057223 */ /* 0x000fe20000000005 */
[----:B------:R-:W-:Y:S01]  /*82f0*/  FMUL R9, R33, R9 ;  /* 0x0000000921097220 */ /* 0x000fe20000400000 */
[----:B------:R-:W-:Y:S01]  /*8300*/  FFMA R6, R35, R3, R6 ;  /* 0x0000000323067223 */ /* 0x000fe20000000006 */
[----:B------:R-:W-:Y:S01]  /*8310*/  F2FP.TF32.F32.PACK_B R4, R4 ;  /* 0x00000004ff04723e */ /* 0x000fe200024050ff */
[----:B------:R-:W-:Y:S01]  /*8320*/  FMUL R10, R33, R10 ;  /* 0x0000000a210a7220 */ /* 0x000fe20000400000 */
[----:B------:R-:W-:Y:S01]  /*8330*/  F2FP.TF32.F32.PACK_B R5, R5 ;  /* 0x00000005ff05723e */ /* 0x000fe200024050ff */
[----:B------:R-:W-:Y:S01]  /*8340*/  FFMA R7, R35, R20, R7 ;  /* 0x0000001423077223 */ /* 0x000fe20000000007 */
[----:B------:R-:W-:Y:S01]  /*8350*/  FMUL R11, R33, R11 ;  /* 0x0000000b210b7220 */ /* 0x000fe20000400000 */
        /* <DEDUP_REMOVED lines=8> */
[----:B------:R-:W-:Y:S01]  /*83e0*/  F2FP.TF32.F32.PACK_B R6, R6 ;  /* 0x00000006ff06723e */ /* 0x000fe200024050ff */
[----:B------:R-:W-:Y:S01]  /*83f0*/  FFMA R12, R35, R38, R12 ;  /* 0x00000026230c7223 */ /* 0x000fe2000000000c */
[----:B------:R-:W-:Y:S01]  /*8400*/  F2FP.TF32.F32.PACK_B R7, R7 ;  /* 0x00000007ff07723e */ /* 0x000fe200024050ff */
        /* <DEDUP_REMOVED lines=8> */
[C---:B------:R-:W-:Y:S01]  /*8490*/  FFMA R16, R35.reuse, R42, R16 ;  /* 0x0000002a23107223 */ /* 0x040fe20000000010 */
[----:B------:R-:W-:Y:S01]  /*84a0*/  F2FP.TF32.F32.PACK_B R9, R9 ;  /* 0x00000009ff09723e */ /* 0x000fe200024050ff */
[----:B------:R-:W-:Y:S01]  /*84b0*/  SYNCS.ARRIVE.TRANS64.RED.A1T0 RZ, [UR4], RZ ;  /* 0x000000ffffff79a7 */ /* 0x000fe20008100404 */
[----:B------:R1:W-:Y:S01]  /*84c0*/  STSM.16.M88.4 [R83+0x6400], R4 ;  /* 0x0064000453007844 */ /* 0x0003e20000000200 */
        /* <DEDUP_REMOVED lines=14> */
[----:B------:R-:W-:Y:S05]  /*85b0*/  F2FP.TF32.F32.PACK_B R19, R19 ;  /* 0x00000013ff13723e */ /* 0x000fea00024050ff */
        /* <DEDUP_REMOVED lines=18> */
.L_x_126:
[----:B------:R-:W-:Y:S05]  /*86e0*/  BSYNC.RECONVERGENT B0 ;  /* 0x0000000000007941 */ /* 0x000fea0003800200 */
.L_x_125:
[----:B------:R-:W-:Y:S01]  /*86f0*/  BAR.SYNC.DEFER_BLOCKING 0x1, 0x80 ;  /* 0x0042000000007b1d */ /* 0x000fe20000010000 */
[----:B------:R-:W-:Y:S01]  /*8700*/  UISETP.NE.AND UP0, UPT, UR39, -0x4, UPT ;  /* 0xfffffffc2700788c */ /* 0x000fe2000bf05270 */
[----:B------:R-:W-:Y:S08]  /*8710*/  IADD3 R31, PT, PT, R31, 0x1, RZ ;  /* 0x000000011f1f7810 */ /* 0x000ff00007ffe0ff */
[----:B------:R-:W-:Y:S05]  /*8720*/  BRA.U !UP0, `(.L_x_127) ;  /* 0x0000000108287547 */ /* 0x000fea000b800000 */
[----:B------:R-:W-:Y:S01]  /*8730*/  ISETP.NE.AND P0, PT, R81, RZ, PT ;  /* 0x000000ff5100720c */ /* 0x000fe20003f05270 */
[----:B------:R-:W-:Y:S01]  /*8740*/  IMAD.U32 R2, RZ, RZ, UR37 ;  /* 0x00000025ff027e24 */ /* 0x000fe2000f8e00ff */
[----:B------:R-:W-:Y:S01]  /*8750*/  UIADD3 UR4, UPT, UPT, UR37, 0x1, URZ ;  /* 0x0000000125047890 */ /* 0x000fe2000fffe0ff */
[----:B------:R-:W-:Y:S03]  /*8760*/  IMAD.U32 R0, RZ, RZ, UR45 ;  /* 0x0000002dff007e24 */ /* 0x000fe6000f8e00ff */
[----:B------:R-:W-:Y:S04]  /*8770*/  UISETP.NE.AND UP0, UPT, UR4, 0x4, UPT ;  /* 0x000000040400788c */ /* 0x000fe8000bf05270 */
[----:B------:R-:W-:Y:S03]  /*8780*/  USEL UR37, UR4, URZ, UP0 ;  /* 0x000000ff04257287 */ /* 0x000fe60008000000 */
[----:B------:R-:W-:Y:S05]  /*8790*/  @P0 LEA R2, R2, UR36, 0x3 ;  /* 0x0000002402020c11 */ /* 0x000fea000f8e18ff */
[----:B------:R-:W-:Y:S05]  /*87a0*/  @P0 VIADD R2, R2, 0x40 ;  /* 0x0000004002020836 */ /* 0x000fea0000000000 */
[----:B------:R-:W-:Y:S04]  /*87b0*/  @P0 PRMT R0, R0, 0x654, R2 ;  /* 0x0000065400000816 */ /* 0x000fe80000000002 */
[----:B------:R2:W-:Y:S03]  /*87c0*/  @P0 SYNCS.ARRIVE.TRANS64.RED.A1T0 RZ, [R0+URZ], RZ ;  /* 0x000000ff00ff09a7 */ /* 0x0005e600081004ff */
.L_x_127:
[----:B------:R-:W-:Y:S01]  /*87d0*/  ISETP.NE.AND P2, PT, R78, RZ, PT ;  /* 0x000000ff4e00720c */ /* 0x000fe20003f45270 */
[----:B------:R-:W-:Y:S01]  /*87e0*/  UIADD3 UR39, UPT, UPT, UR39, 0x4, URZ ;  /* 0x0000000427277890 */ /* 0x000fe2000fffe0ff */
[----:B------:R-:W-:Y:S01]  /*87f0*/  ISETP.NE.AND P0, PT, R80, 0x2, PT ;  /* 0x000000025000780c */ /* 0x000fe20003f05270 */
[----:B-1----:R-:W-:Y:S01]  /*8800*/  IMAD.IADD R14, R29, 0x1, R62 ;  /* 0x000000011d0e7824 */ /* 0x002fe200078e023e */
[----:B------:R-:W-:Y:S01]  /*8810*/  ISETP.NE.AND P1, PT, R31, 0x4, PT ;  /* 0x000000041f00780c */ /* 0x000fe20003f25270 */
[----:B------:R-:W-:Y:S01]  /*8820*/  IMAD.IADD R15, R30, 0x1, R63 ;  /* 0x000000011e0f7824 */ /* 0x000fe200078e023f */
[----:B------:R-:W-:Y:S02]  /*8830*/  SEL R2, RZ, 0x1, P0 ;  /* 0x00000001ff027807 */ /* 0x000fe40000000000 */
[----:B--2---:R-:W-:Y:S02]  /*8840*/  SEL R0, RZ, 0x1, P1 ;  /* 0x00000001ff007807 */ /* 0x004fe40000800000 */
[----:B------:R-:W-:Y:S02]  /*8850*/  LOP3.LUT R72, R72, R2, RZ, 0x3c, !PT ;  /* 0x0000000248487212 */ /* 0x000fe400078e3cff */
[----:B------:R-:W-:Y:S02]  /*8860*/  LOP3.LUT R73, R73, R0, RZ, 0x3c, !PT ;  /* 0x0000000049497212 */ /* 0x000fe400078e3cff */
[----:B------:R-:W-:Y:S02]  /*8870*/  @P2 R2UR UR60, R71 ;  /* 0x00000000473c22ca */ /* 0x000fe400000e0000 */
[----:B------:R-:W-:Y:S02]  /*8880*/  SEL R80, R80, RZ, P0 ;  /* 0x000000ff50507207 */ /* 0x000fe40000000000 */
[----:B------:R-:W-:Y:S01]  /*8890*/  SEL R31, R31, RZ, P1 ;  /* 0x000000ff1f1f7207 */ /* 0x000fe20000800000 */
[----:B------:R-:W-:Y:S10]  /*88a0*/  @P2 BRA `(.L_x_128) ;  /* 0xffffffcc00082947 */ /* 0x000ff4000383ffff */
[----:B------:R-:W-:-:S09]  /*88b0*/  UISETP.NE.AND UP0, UPT, UR44, URZ, UPT ;  /* 0x000000ff2c00728c */ /* 0x000fd2000bf05270 */
[----:B------:R-:W-:Y:S05]  /*88c0*/  BRA.U !UP0, `(.L_x_129) ;  /* 0x0000000108487547 */ /* 0x000fea000b800000 */
[----:B------:R-:W1:Y:S02]  /*88d0*/  LDCU.64 UR4, c[0x0][0x890] ;  /* 0x00011200ff0477ac */ /* 0x000e640008000a00 */
[----:B-1----:R-:W-:-:S04]  /*88e0*/  UISETP.NE.U32.AND UP0, UPT, UR4, URZ, UPT ;  /* 0x000000ff0400728c */ /* 0x002fc8000bf05070 */
[----:B------:R-:W-:-:S09]  /*88f0*/  UISETP.NE.AND.EX UP0, UPT, UR5, URZ, UPT, UP0 ;  /* 0x000000ff0500728c */ /* 0x000fd2000bf05300 */
[----:B------:R-:W-:Y:S05]  /*8900*/  BRA.U UP0, `(.L_x_130) ;  /* 0x00000001000c7547 */ /* 0x000fea000b800000 */
[----:B------:R-:W-:-:S13]  /*8910*/  FSETP.NEU.AND P0, PT, R35, RZ, PT ;  /* 0x000000ff2300720b */ /* 0x000fda0003f0d000 */
[----:B------:R-:W-:Y:S05]  /*8920*/  @!P0 EXIT ;  /* 0x000000000000894d */ /* 0x000fea0003800000 */
[----:B------:R-:W-:Y:S05]  /*8930*/  BRA `(.L_x_129) ;  /* 0x00000000002c7947 */ /* 0x000fea0003800000 */
.L_x_130:
[----:B------:R-:W-:Y:S01]  /*8940*/  ISETP.NE.AND P0, PT, R79, RZ, PT ;  /* 0x000000ff4f00720c */ /* 0x000fe20003f05270 */
[----:B------:R-:W-:-:S12]  /*8950*/  BSSY.RECONVERGENT B0, `(.L_x_129) ;  /* 0x0000009000007945 */ /* 0x000fd80003800200 */
[----:B------:R-:W-:Y:S05]  /*8960*/  @P0 BRA `(.L_x_131) ;  /* 0x0000000000140947 */ /* 0x000fea0003800000 */
[----:B------:R-:W1:Y:S02]  /*8970*/  LDCU.64 UR4, c[0x0][0x888] ;  /* 0x00011100ff0477ac */ /* 0x000e640008000a00 */
[----:B-1----:R-:W-:-:S04]  /*8980*/  ISETP.NE.U32.AND P0, PT, RZ, UR4, PT ;  /* 0x00000004ff007c0c */ /* 0x002fc8000bf05070 */
[----:B------:R-:W-:-:S13]  /*8990*/  ISETP.NE.AND.EX P0, PT, RZ, UR5, PT, P0 ;  /* 0x00000005ff007c0c */ /* 0x000fda000bf05300 */
[----:B------:R-:W-:Y:S05]  /*89a0*/  @!P0 EXIT ;  /* 0x000000000000894d */ /* 0x000fea0003800000 */
[----:B------:R-:W-:Y:S05]  /*89b0*/  BRA `(.L_x_132) ;  /* 0x0000000000087947 */ /* 0x000fea0003800000 */
.L_x_131:
[----:B------:R-:W-:-:S13]  /*89c0*/  FSETP.NEU.AND P0, PT, R35, RZ, PT ;  /* 0x000000ff2300720b */ /* 0x000fda0003f0d000 */
[----:B------:R-:W-:Y:S05]  /*89d0*/  @!P0 EXIT ;  /* 0x000000000000894d */ /* 0x000fea0003800000 */
.L_x_132:
[----:B------:R-:W-:Y:S05]  /*89e0*/  BSYNC.RECONVERGENT B0 ;  /* 0x0000000000007941 */ /* 0x000fea0003800200 */
.L_x_129:
[----:B------:R-:W-:Y:S01]  /*89f0*/  ULEA UR4, UR37, UR36, 0x3 ;  /* 0x0000002425047291 */ /* 0x000fe2000f8e18ff */
[----:B------:R-:W-:-:S04]  /*8a00*/  DEPBAR.LE SB0, 0x0 ;  /* 0x000080000000791a */ /* 0x000fc80000000000 */
[----:B------:R-:W-:-:S04]  /*8a10*/  UIADD3 UR4, UPT, UPT, UR4, 0x40, URZ ;  /* 0x0000004004047890 */ /* 0x000fc8000fffe0ff */
[----:B------:R-:W-:-:S09]  /*8a20*/  UPRMT UR4, UR45, 0x654, UR4 ;  /* 0x000006542d047896 */ /* 0x000fd20008000004 */
[----:B------:R-:W-:Y:S01]  /*8a30*/  SYNCS.ARRIVE.TRANS64.RED.A1T0 RZ, [UR4], RZ ;  /* 0x000000ffffff79a7 */ /* 0x000fe20008100404 */
[----:B------:R-:W-:Y:S05]  /*8a40*/  EXIT ;  /* 0x000000000000794d */ /* 0x000fea0003800000 */
.L_x_19:
[----:B--2---:R2:W1:Y:S02]  /*8a50*/  SYNCS.PHASECHK.TRANS64.TRYWAIT P0, [R2+URZ+0xe0], R3 ;  /* 0x0000e003020075a7 */ /* 0x00446400080011ff */
[----:B-1----:R-:W-:Y:S05]  /*8a60*/  @!P0 NANOSLEEP.SYNCS 0x989680 ;  /* 0x009896800000895d */ /* 0x002fea0003900000 */
[----:B------:R-:W1:Y:S02]  /*8a70*/  @!P0 SYNCS.PHASECHK.TRANS64 P0, [R2+URZ+0xe0], R3 ;  /* 0x0000e003020085a7 */ /* 0x000e6400080010ff */
[----:B-1----:R-:W-:Y:S05]  /*8a80*/  @!P0 BRA `(.L_x_19) ;  /* 0xfffffffc00f08947 */ /* 0x002fea000383ffff */
[----:B------:R-:W-:Y:S05]  /*8a90*/  BRA `(.L_x_133) ;  /* 0xffffff8800c07947 */ /* 0x000fea000383ffff */
.L_x_22:
[----:B-1----:R-:W-:-:S07]  /*8aa0*/  MOV R2, UR57 ;  /* 0x0000003900027c02 */ /* 0x002fce0008000f00 */
.L_x_134:
[----:B-1----:R1:W2:Y:S02]  /*8ab0*/  SYNCS.PHASECHK.TRANS64.TRYWAIT P0, [R2+URZ+0x10], R4 ;  /* 0x00001004020075a7 */ /* 0x0022a400080011ff */
[----:B--2---:R-:W-:Y:S05]  /*8ac0*/  @!P0 NANOSLEEP.SYNCS 0x989680 ;  /* 0x009896800000895d */ /* 0x004fea0003900000 */
[----:B------:R-:W2:Y:S02]  /*8ad0*/  @!P0 SYNCS.PHASECHK.TRANS64 P0, [R2+URZ+0x10], R4 ;  /* 0x00001004020085a7 */ /* 0x000ea400080010ff */
[----:B--2---:R-:W-:Y:S05]  /*8ae0*/  @!P0 BRA `(.L_x_134) ;  /* 0xfffffffc00f08947 */ /* 0x004fea000383ffff */
[----:B------:R-:W-:Y:S05]  /*8af0*/  BRA `(.L_x_21) ;  /* 0xffffff8c00107947 */ /* 0x000fea000383ffff */
.L_x_30:
[----:B------:R-:W-:-:S07]  /*8b00*/  MOV R2, UR57 ;  /* 0x0000003900027c02 */ /* 0x000fce0008000f00 */
.L_x_135:
[----:B-1----:R1:W2:Y:S02]  /*8b10*/  SYNCS.PHASECHK.TRANS64.TRYWAIT P0, [R2+URZ+0x10], R4 ;  /* 0x00001004020075a7 */ /* 0x0022a400080011ff */
[----:B--2---:R-:W-:Y:S05]  /*8b20*/  @!P0 NANOSLEEP.SYNCS 0x989680 ;  /* 0x009896800000895d */ /* 0x004fea0003900000 */
[----:B------:R-:W2:Y:S02]  /*8b30*/  @!P0 SYNCS.PHASECHK.TRANS64 P0, [R2+URZ+0x10], R4 ;  /* 0x00001004020085a7 */ /* 0x000ea400080010ff */
[----:B--2---:R-:W-:Y:S05]  /*8b40*/  @!P0 BRA `(.L_x_135) ;  /* 0xfffffffc00f08947 */ /* 0x004fea000383ffff */
[----:B------:R-:W-:Y:S05]  /*8b50*/  BRA `(.L_x_29) ;  /* 0xffffff9000507947 */ /* 0x000fea000383ffff */
.L_x_36:
[----:B-1----:R1:W2:Y:S02]  /*8b60*/  SYNCS.PHASECHK.TRANS64.TRYWAIT P0, [R2+URZ+0x70], R3 ;  /* 0x00007003020075a7 */ /* 0x0022a400080011ff */
[----:B--2---:R-:W-:Y:S05]  /*8b70*/  @!P0 NANOSLEEP.SYNCS 0x989680 ;  /* 0x009896800000895d */ /* 0x004fea0003900000 */
[----:B------:R-:W2:Y:S02]  /*8b80*/  @!P0 SYNCS.PHASECHK.TRANS64 P0, [R2+URZ+0x70], R3 ;  /* 0x00007003020085a7 */ /* 0x000ea400080010ff */
[----:B--2---:R-:W-:Y:S05]  /*8b90*/  @!P0 BRA `(.L_x_36) ;  /* 0xfffffffc00f08947 */ /* 0x004fea000383ffff */
[----:B------:R-:W-:Y:S05]  /*8ba0*/  BRA `(.L_x_136) ;  /* 0xffffff9400707947 */ /* 0x000fea000383ffff */
.L_x_40:
[----:B----4-:R-:W-:-:S07]  /*8bb0*/  MOV R0, UR4 ;  /* 0x0000000400007c02 */ /* 0x010fce0008000f00 */
.L_x_137:
[----:B-1----:R1:W2:Y:S02]  /*8bc0*/  SYNCS.PHASECHK.TRANS64.TRYWAIT P0, [R0+URZ], R2 ;  /* 0x00000002000075a7 */ /* 0x0022a400080011ff */
[----:B--2---:R-:W-:Y:S05]  /*8bd0*/  @!P0 NANOSLEEP.SYNCS 0x989680 ;  /* 0x009896800000895d */ /* 0x004fea0003900000 */
[----:B------:R-:W2:Y:S02]  /*8be0*/  @!P0 SYNCS.PHASECHK.TRANS64 P0, [R0+URZ], R2 ;  /* 0x00000002000085a7 */ /* 0x000ea400080010ff */
[----:B--2---:R-:W-:Y:S05]  /*8bf0*/  @!P0 BRA `(.L_x_137) ;  /* 0xfffffffc00f08947 */ /* 0x004fea000383ffff */
[----:B------:R-:W-:Y:S05]  /*8c00*/  BRA `(.L_x_138) ;  /* 0xffffff9800e07947 */ /* 0x000fea000383ffff */
.L_x_43:
[----:B-1----:R1:W2:Y:S02]  /*8c10*/  SYNCS.PHASECHK.TRANS64.TRYWAIT P0, [R0+URZ+0xd0], R4 ;  /* 0x0000d004000075a7 */ /* 0x0022a400080011ff */
[----:B--2---:R-:W-:Y:S05]  /*8c20*/  @!P0 NANOSLEEP.SYNCS 0x989680 ;  /* 0x009896800000895d */ /* 0x004fea0003900000 */
[----:B------:R-:W2:Y:S02]  /*8c30*/  @!P0 SYNCS.PHASECHK.TRANS64 P0, [R0+URZ+0xd0], R4 ;  /* 0x0000d004000085a7 */ /* 0x000ea400080010ff */
[----:B--2---:R-:W-:Y:S05]  /*8c40*/  @!P0 BRA `(.L_x_43) ;  /* 0xfffffffc00f08947 */ /* 0x004fea000383ffff */
[----:B------:R-:W-:Y:S05]  /*8c50*/  BRA `(.L_x_139) ;  /* 0xffffff9c003c7947 */ /* 0x000fea000383ffff */
.L_x_44:
[----:B------:R-:W-:-:S07]  /*8c60*/  MOV R0, UR4 ;  /* 0x0000000400007c02 */ /* 0x000fce0008000f00 */
.L_x_140:
[----:B-1----:R1:W2:Y:S02]  /*8c70*/  SYNCS.PHASECHK.TRANS64.TRYWAIT P0, [R0+URZ+0x80], R5 ;  /* 0x00008005000075a7 */ /* 0x0022a400080011ff */
[----:B--2---:R-:W-:Y:S05]  /*8c80*/  @!P0 NANOSLEEP.SYNCS 0x989680 ;  /* 0x009896800000895d */ /* 0x004fea0003900000 */
[----:B------:R-:W2:Y:S02]  /*8c90*/  @!P0 SYNCS.PHASECHK.TRANS64 P0, [R0+URZ+0x80], R5 ;  /* 0x00008005000085a7 */ /* 0x000ea400080010ff */
[----:B--2---:R-:W-:Y:S05]  /*8ca0*/  @!P0 BRA `(.L_x_140) ;  /* 0xfffffffc00f08947 */ /* 0x004fea000383ffff */
[----:B------:R-:W-:Y:S05]  /*8cb0*/  BRA `(.L_x_141) ;  /* 0xffffff9c004c7947 */ /* 0x000fea000383ffff */
.L_x_45:
[----:B-1----:R1:W2:Y:S02]  /*8cc0*/  SYNCS.PHASECHK.TRANS64.TRYWAIT P1, [R0+URZ+0x70], R4 ;  /* 0x00007004000075a7 */ /* 0x0022a400080211ff */
[----:B--2---:R-:W-:Y:S05]  /*8cd0*/  @!P1 NANOSLEEP.SYNCS 0x989680 ;  /* 0x009896800000995d */ /* 0x004fea0003900000 */
[----:B------:R-:W2:Y:S02]  /*8ce0*/  @!P1 SYNCS.PHASECHK.TRANS64 P1, [R0+URZ+0x70], R4 ;  /* 0x00007004000095a7 */ /* 0x000ea400080210ff */
[----:B--2---:R-:W-:Y:S05]  /*8cf0*/  @!P1 BRA `(.L_x_45) ;  /* 0xfffffffc00f09947 */ /* 0x004fea000383ffff */
[----:B------:R-:W-:Y:S05]  /*8d00*/  BRA `(.L_x_142) ;  /* 0xffffff9c007c7947 */ /* 0x000fea000383ffff */
.L_x_48:
[----:B------:R-:W-:-:S07]  /*8d10*/  MOV R0, UR4 ;  /* 0x0000000400007c02 */ /* 0x000fce0008000f00 */
.L_x_143:
[----:B-1----:R1:W2:Y:S02]  /*8d20*/  SYNCS.PHASECHK.TRANS64.TRYWAIT P0, [R0+URZ+0x80], R2 ;  /* 0x00008002000075a7 */ /* 0x0022a400080011ff */
[----:B--2---:R-:W-:Y:S05]  /*8d30*/  @!P0 NANOSLEEP.SYNCS 0x989680 ;  /* 0x009896800000895d */ /* 0x004fea0003900000 */
[----:B------:R-:W2:Y:S02]  /*8d40*/  @!P0 SYNCS.PHASECHK.TRANS64 P0, [R0+URZ+0x80], R2 ;  /* 0x00008002000085a7 */ /* 0x000ea400080010ff */
[----:B--2---:R-:W-:Y:S05]  /*8d50*/  @!P0 BRA `(.L_x_143) ;  /* 0xfffffffc00f08947 */ /* 0x004fea000383ffff */
[----:B------:R-:W-:Y:S05]  /*8d60*/  BRA `(.L_x_47) ;  /* 0xffffff9c00d07947 */ /* 0x000fea000383ffff */
.L_x_55:
[----:B-1----:R1:W2:Y:S02]  /*8d70*/  SYNCS.PHASECHK.TRANS64.TRYWAIT P1, [R0+URZ+0x70], R2 ;  /* 0x00007002000075a7 */ /* 0x0022a400080211ff */
[----:B--2---:R-:W-:Y:S05]  /*8d80*/  @!P1 NANOSLEEP.SYNCS 0x989680 ;  /* 0x009896800000995d */ /* 0x004fea0003900000 */
[----:B------:R-:W2:Y:S02]  /*8d90*/  @!P1 SYNCS.PHASECHK.TRANS64 P1, [R0+URZ+0x70], R2 ;  /* 0x00007002000095a7 */ /* 0x000ea400080210ff */
[----:B--2---:R-:W-:Y:S05]  /*8da0*/  @!P1 BRA `(.L_x_55) ;  /* 0xfffffffc00f09947 */ /* 0x004fea000383ffff */
[----:B------:R-:W-:Y:S05]  /*8db0*/  BRA `(.L_x_144) ;  /* 0xffffffa400347947 */ /* 0x000fea000383ffff */
.L_x_56:
[----:B------:R-:W-:-:S07]  /*8dc0*/  MOV R2, UR75 ;  /* 0x0000004b00027c02 */ /* 0x000fce0008000f00 */
.L_x_145:
[----:B-1----:R1:W2:Y:S02]  /*8dd0*/  SYNCS.PHASECHK.TRANS64.TRYWAIT P0, [R2+URZ+0xb0], R0 ;  /* 0x0000b000020075a7 */ /* 0x0022a400080011ff */
[----:B--2---:R-:W-:Y:S05]  /*8de0*/  @!P0 NANOSLEEP.SYNCS 0x989680 ;  /* 0x009896800000895d */ /* 0x004fea0003900000 */
[----:B------:R-:W2:Y:S02]  /*8df0*/  @!P0 SYNCS.PHASECHK.TRANS64 P0, [R2+URZ+0xb0], R0 ;  /* 0x0000b000020085a7 */ /* 0x000ea400080010ff */
[----:B--2---:R-:W-:Y:S05]  /*8e00*/  @!P0 BRA `(.L_x_145) ;  /* 0xfffffffc00f08947 */ /* 0x004fea000383ffff */
[----:B------:R-:W-:Y:S05]  /*8e10*/  BRA `(.L_x_146) ;  /* 0xffffffa400887947 */ /* 0x000fea000383ffff */
.L_x_59:
[----:B------:R-:W-:Y:S07]  /*8e20*/  MOV R0, UR5 ;  /* 0x0000000500007c02 */ /* 0x000fee0008000f00 */
.L_x_147:
[----:B-1----:R1:W2:Y:S02]  /*8e30*/  SYNCS.PHASECHK.TRANS64.TRYWAIT P0, [R0+URZ], R2 ;  /* 0x00000002000075a7 */ /* 0x0022a400080011ff */
[----:B--2---:R-:W-:Y:S05]  /*8e40*/  @!P0 NANOSLEEP.SYNCS 0x989680 ;  /* 0x009896800000895d */ /* 0x004fea0003900000 */
[----:B------:R-:W2:Y:S02]  /*8e50*/  @!P0 SYNCS.PHASECHK.TRANS64 P0, [R0+URZ], R2 ;  /* 0x00000002000085a7 */ /* 0x000ea400080010ff */
[----:B--2---:R-:W-:Y:S05]  /*8e60*/  @!P0 BRA `(.L_x_147) ;  /* 0xfffffffc00f08947 */ /* 0x004fea000383ffff */
[----:B------:R-:W-:Y:S05]  /*8e70*/  BRA `(.L_x_58) ;  /* 0xffffffa400a47947 */ /* 0x000fea000383ffff */
.L_x_62:
[----:B------:R-:W-:-:S07]  /*8e80*/  MOV R0, UR4 ;  /* 0x0000000400007c02 */ /* 0x000fce0008000f00 */
.L_x_148:
[----:B--2---:R2:W3:Y:S02]  /*8e90*/  SYNCS.PHASECHK.TRANS64.TRYWAIT P0, [R0+URZ], R2 ;  /* 0x00000002000075a7 */ /* 0x0044e400080011ff */
[----:B---3--:R-:W-:Y:S05]  /*8ea0*/  @!P0 NANOSLEEP.SYNCS 0x989680 ;  /* 0x009896800000895d */ /* 0x008fea0003900000 */
[----:B------:R-:W3:Y:S02]  /*8eb0*/  @!P0 SYNCS.PHASECHK.TRANS64 P0, [R0+URZ], R2 ;  /* 0x00000002000085a7 */ /* 0x000ee400080010ff */
[----:B---3--:R-:W-:Y:S05]  /*8ec0*/  @!P0 BRA `(.L_x_148) ;  /* 0xfffffffc00f08947 */ /* 0x008fea000383ffff */
[----:B------:R-:W-:Y:S05]  /*8ed0*/  BRA `(.L_x_149) ;  /* 0xffffffac00ac7947 */ /* 0x000fea000383ffff */
.L_x_63:
[----:B------:R-:W-:-:S07]  /*8ee0*/  MOV R0, UR5 ;  /* 0x0000000500007c02 */ /* 0x000fce0008000f00 */
.L_x_150:
[----:B-1----:R1:W2:Y:S02]  /*8ef0*/  SYNCS.PHASECHK.TRANS64.TRYWAIT P0, [R0+URZ], R3 ;  /* 0x00000003000075a7 */ /* 0x0022a400080011ff */
[----:B--2---:R-:W-:Y:S05]  /*8f00*/  @!P0 NANOSLEEP.SYNCS 0x989680 ;  /* 0x009896800000895d */ /* 0x004fea0003900000 */
[----:B------:R-:W2:Y:S02]  /*8f10*/  @!P0 SYNCS.PHASECHK.TRANS64 P0, [R0+URZ], R3 ;  /* 0x00000003000085a7 */ /* 0x000ea400080010ff */
[----:B--2---:R-:W-:Y:S05]  /*8f20*/  @!P0 BRA `(.L_x_150) ;  /* 0xfffffffc00f08947 */ /* 0x004fea000383ffff */
[----:B------:R-:W-:Y:S05]  /*8f30*/  BRA `(.L_x_151) ;  /* 0xffffffac00b87947 */ /* 0x000fea000383ffff */
.L_x_64:
[----:B------:R-:W-:-:S07]  /*8f40*/  MOV R0, UR5 ;  /* 0x0000000500007c02 */ /* 0x000fce0008000f00 */
.L_x_152:
[----:B-1----:R1:W2:Y:S02]  /*8f50*/  SYNCS.PHASECHK.TRANS64.TRYWAIT P0, [R0+URZ], R3 ;  /* 0x00000003000075a7 */ /* 0x0022a400080011ff */
[----:B--2---:R-:W-:Y:S05]  /*8f60*/  @!P0 NANOSLEEP.SYNCS 0x989680 ;  /* 0x009896800000895d */ /* 0x004fea0003900000 */
[----:B------:R-:W2:Y:S02]  /*8f70*/  @!P0 SYNCS.PHASECHK.TRANS64 P0, [R0+URZ], R3 ;  /* 0x00000003000085a7 */ /* 0x000ea400080010ff */
[----:B--2---:R-:W-:Y:S05]  /*8f80*/  @!P0 BRA `(.L_x_152) ;  /* 0xfffffffc00f08947 */ /* 0x004fea000383ffff */
[----:B------:R-:W-:Y:S05]  /*8f90*/  BRA `(.L_x_153) ;  /* 0xffffffac00c47947 */ /* 0x000fea000383ffff */
.L_x_65:
[----:B-1----:R-:W-:-:S07]  /*8fa0*/  MOV R0, UR4 ;  /* 0x0000000400007c02 */ /* 0x002fce0008000f00 */
.L_x_154:
[----:B-1----:R1:W2:Y:S02]  /*8fb0*/  SYNCS.PHASECHK.TRANS64.TRYWAIT P0, [R0+URZ], R2 ;  /* 0x00000002000075a7 */ /* 0x0022a400080011ff */
[----:B--2---:R-:W-:Y:S05]  /*8fc0*/  @!P0 NANOSLEEP.SYNCS 0x989680 ;  /* 0x009896800000895d */ /* 0x004fea0003900000 */
[----:B------:R-:W2:Y:S02]  /*8fd0*/  @!P0 SYNCS.PHASECHK.TRANS64 P0, [R0+URZ], R2 ;  /* 0x00000002000085a7 */ /* 0x000ea400080010ff */
[----:B--2---:R-:W-:Y:S05]  /*8fe0*/  @!P0 BRA `(.L_x_154) ;  /* 0xfffffffc00f08947 */ /* 0x004fea000383ffff */
[----:B------:R-:W-:Y:S05]  /*8ff0*/  BRA `(.L_x_155) ;  /* 0xffffffac00d07947 */ /* 0x000fea000383ffff */
.L_x_70:
[----:B---3--:R3:W1:Y:S02]  /*9000*/  SYNCS.PHASECHK.TRANS64.TRYWAIT P0, [R0+URZ+0x70], R2 ;  /* 0x00007002000075a7 */ /* 0x00866400080011ff */
[----:B-1----:R-:W-:Y:S05]  /*9010*/  @!P0 NANOSLEEP.SYNCS 0x989680 ;  /* 0x009896800000895d */ /* 0x002fea0003900000 */
[----:B------:R-:W1:Y:S02]  /*9020*/  @!P0 SYNCS.PHASECHK.TRANS64 P0, [R0+URZ+0x70], R2 ;  /* 0x00007002000085a7 */ /* 0x000e6400080010ff */
[----:B-1----:R-:W-:Y:S05]  /*9030*/  @!P0 BRA `(.L_x_70) ;  /* 0xfffffffc00f08947 */ /* 0x002fea000383ffff */
[----:B------:R-:W-:Y:S05]  /*9040*/  BRA `(.L_x_156) ;  /* 0xffffffb000dc7947 */ /* 0x000fea000383ffff */
.L_x_73:
[----:B------:R-:W-:Y:S07]  /*9050*/  MOV R0, UR4 ;  /* 0x0000000400007c02 */ /* 0x000fee0008000f00 */
.L_x_157:
[----:B---3--:R3:W1:Y:S02]  /*9060*/  SYNCS.PHASECHK.TRANS64.TRYWAIT P0, [R0+URZ+0x68], R2 ;  /* 0x00006802000075a7 */ /* 0x00866400080011ff */
[----:B-1----:R-:W-:Y:S05]  /*9070*/  @!P0 NANOSLEEP.SYNCS 0x989680 ;  /* 0x009896800000895d */ /* 0x002fea0003900000 */
[----:B------:R-:W1:Y:S02]  /*9080*/  @!P0 SYNCS.PHASECHK.TRANS64 P0, [R0+URZ+0x68], R2 ;  /* 0x00006802000085a7 */ /* 0x000e6400080010ff */
[----:B-1----:R-:W-:Y:S05]  /*9090*/  @!P0 BRA `(.L_x_157) ;  /* 0xfffffffc00f08947 */ /* 0x002fea000383ffff */
[----:B------:R-:W-:Y:S05]  /*90a0*/  BRA `(.L_x_72) ;  /* 0xffffffb400bc7947 */ /* 0x000fea000383ffff */
.L_x_76:
[----:B------:R-:W-:Y:S07]  /*90b0*/  MOV R0, UR4 ;  /* 0x0000000400007c02 */ /* 0x000fee0008000f00 */
.L_x_158:
[----:B--2---:R2:W3:Y:S02]  /*90c0*/  SYNCS.PHASECHK.TRANS64.TRYWAIT P0, [R0+URZ+0x40], R14 ;  /* 0x0000400e000075a7 */ /* 0x0044e400080011ff */
[----:B---3--:R-:W-:Y:S05]  /*90d0*/  @!P0 NANOSLEEP.SYNCS 0x989680 ;  /* 0x009896800000895d */ /* 0x008fea0003900000 */
[----:B------:R-:W3:Y:S02]  /*90e0*/  @!P0 SYNCS.PHASECHK.TRANS64 P0, [R0+URZ+0x40], R14 ;  /* 0x0000400e000085a7 */ /* 0x000ee400080010ff */
[----:B---3--:R-:W-:Y:S05]  /*90f0*/  @!P0 BRA `(.L_x_158) ;  /* 0xfffffffc00f08947 */ /* 0x008fea000383ffff */
[----:B------:R-:W-:Y:S05]  /*9100*/  BRA `(.L_x_159) ;  /* 0xffffffb800347947 */ /* 0x000fea000383ffff */
.L_x_77:
[----:B------:R-:W-:Y:S07]  /*9110*/  MOV R0, UR4 ;  /* 0x0000000400007c02 */ /* 0x000fee0008000f00 */
.L_x_160:
[----:B--2---:R2:W3:Y:S02]  /*9120*/  SYNCS.PHASECHK.TRANS64.TRYWAIT P0, [R0+URZ+0x48], R14 ;  /* 0x0000480e000075a7 */ /* 0x0044e400080011ff */
[----:B---3--:R-:W-:Y:S05]  /*9130*/  @!P0 NANOSLEEP.SYNCS 0x989680 ;  /* 0x009896800000895d */ /* 0x008fea0003900000 */
[----:B------:R-:W3:Y:S02]  /*9140*/  @!P0 SYNCS.PHASECHK.TRANS64 P0, [R0+URZ+0x48], R14 ;  /* 0x0000480e000085a7 */ /* 0x000ee400080010ff */
[----:B---3--:R-:W-:Y:S05]  /*9150*/  @!P0 BRA `(.L_x_160) ;  /* 0xfffffffc00f08947 */ /* 0x008fea000383ffff */
[----:B------:R-:W-:Y:S05]  /*9160*/  BRA `(.L_x_161) ;  /* 0xffffffb800707947 */ /* 0x000fea000383ffff */
.L_x_78:
[----:B------:R-:W-:Y:S07]  /*9170*/  MOV R0, UR4 ;  /* 0x0000000400007c02 */ /* 0x000fee0008000f00 */
.L_x_162:
[----:B--2---:R2:W3:Y:S02]  /*9180*/  SYNCS.PHASECHK.TRANS64.TRYWAIT P0, [R0+URZ+0x50], R14 ;  /* 0x0000500e000075a7 */ /* 0x0044e400080011ff */
[----:B---3--:R-:W-:Y:S05]  /*9190*/  @!P0 NANOSLEEP.SYNCS 0x989680 ;  /* 0x009896800000895d */ /* 0x008fea0003900000 */
[----:B------:R-:W3:Y:S02]  /*91a0*/  @!P0 SYNCS.PHASECHK.TRANS64 P0, [R0+URZ+0x50], R14 ;  /* 0x0000500e000085a7 */ /* 0x000ee400080010ff */
[----:B---3--:R-:W-:Y:S05]  /*91b0*/  @!P0 BRA `(.L_x_162) ;  /* 0xfffffffc00f08947 */ /* 0x008fea000383ffff */
[----:B------:R-:W-:Y:S05]  /*91c0*/  BRA `(.L_x_163) ;  /* 0xffffffb800b47947 */ /* 0x000fea000383ffff */
.L_x_79:
[----:B------:R-:W-:Y:S07]  /*91d0*/  MOV R0, UR4 ;  /* 0x0000000400007c02 */ /* 0x000fee0008000f00 */
.L_x_164:
[----:B-1----:R1:W2:Y:S02]  /*91e0*/  SYNCS.PHASECHK.TRANS64.TRYWAIT P0, [R0+URZ+0x58], R14 ;  /* 0x0000580e000075a7 */ /* 0x0022a400080011ff */
[----:B--2---:R-:W-:Y:S05]  /*91f0*/  @!P0 NANOSLEEP.SYNCS 0x989680 ;  /* 0x009896800000895d */ /* 0x004fea0003900000 */
[----:B------:R-:W2:Y:S02]  /*9200*/  @!P0 SYNCS.PHASECHK.TRANS64 P0, [R0+URZ+0x58], R14 ;  /* 0x0000580e000085a7 */ /* 0x000ea400080010ff */
[----:B--2---:R-:W-:Y:S05]  /*9210*/  @!P0 BRA `(.L_x_164) ;  /* 0xfffffffc00f08947 */ /* 0x004fea000383ffff */
[----:B------:R-:W-:Y:S05]  /*9220*/  BRA `(.L_x_165) ;  /* 0xffffffbc00387947 */ /* 0x000fea000383ffff */
.L_x_81:
[----:B------:R-:W-:-:S07]  /*9230*/  MOV R0, UR4 ;  /* 0x0000000400007c02 */ /* 0x000fce0008000f00 */
.L_x_166:
[----:B-1----:R1:W2:Y:S02]  /*9240*/  SYNCS.PHASECHK.TRANS64.TRYWAIT P0, [R0+URZ+0x40], R2 ;  /* 0x00004002000075a7 */ /* 0x0022a400080011ff */
[----:B--2---:R-:W-:Y:S05]  /*9250*/  @!P0 NANOSLEEP.SYNCS 0x989680 ;  /* 0x009896800000895d */ /* 0x004fea0003900000 */
[----:B------:R-:W2:Y:S02]  /*9260*/  @!P0 SYNCS.PHASECHK.TRANS64 P0, [R0+URZ+0x40], R2 ;  /* 0x00004002000085a7 */ /* 0x000ea400080010ff */
[----:B--2---:R-:W-:Y:S05]  /*9270*/  @!P0 BRA `(.L_x_166) ;  /* 0xfffffffc00f08947 */ /* 0x004fea000383ffff */
[----:B------:R-:W-:Y:S05]  /*9280*/  BRA `(.L_x_167) ;  /* 0xffffffbc00a87947 */ /* 0x000fea000383ffff */
.L_x_82:
[----:B-1----:R-:W-:-:S07]  /*9290*/  MOV R0, UR4 ;  /* 0x0000000400007c02 */ /* 0x002fce0008000f00 */
.L_x_168:
[----:B-1----:R1:W2:Y:S02]  /*92a0*/  SYNCS.PHASECHK.TRANS64.TRYWAIT P0, [R0+URZ+0x48], R2 ;  /* 0x00004802000075a7 */ /* 0x0022a400080011ff */
[----:B--2---:R-:W-:Y:S05]  /*92b0*/  @!P0 NANOSLEEP.SYNCS 0x989680 ;  /* 0x009896800000895d */ /* 0x004fea0003900000 */
[----:B------:R-:W2:Y:S02]  /*92c0*/  @!P0 SYNCS.PHASECHK.TRANS64 P0, [R0+URZ+0x48], R2 ;  /* 0x00004802000085a7 */ /* 0x000ea400080010ff */
[----:B--2---:R-:W-:Y:S05]  /*92d0*/  @!P0 BRA `(.L_x_168) ;  /* 0xfffffffc00f08947 */ /* 0x004fea000383ffff */
[----:B------:R-:W-:Y:S05]  /*92e0*/  BRA `(.L_x_169) ;  /* 0xffffffbc00987947 */ /* 0x000fea000383ffff */
.L_x_83:
[----:B-1----:R-:W-:-:S07]  /*92f0*/  MOV R0, UR4 ;  /* 0x0000000400007c02 */ /* 0x002fce0008000f00 */
.L_x_170:
[----:B-1----:R1:W2:Y:S02]  /*9300*/  SYNCS.PHASECHK.TRANS64.TRYWAIT P0, [R0+URZ+0x50], R2 ;  /* 0x00005002000075a7 */ /* 0x0022a400080011ff */
[----:B--2---:R-:W-:Y:S05]  /*9310*/  @!P0 NANOSLEEP.SYNCS 0x989680 ;  /* 0x009896800000895d */ /* 0x004fea0003900000 */
[----:B------:R-:W2:Y:S02]  /*9320*/  @!P0 SYNCS.PHASECHK.TRANS64 P0, [R0+URZ+0x50], R2 ;  /* 0x00005002000085a7 */ /* 0x000ea400080010ff */
[----:B--2---:R-:W-:Y:S05]  /*9330*/  @!P0 BRA `(.L_x_170) ;  /* 0xfffffffc00f08947 */ /* 0x004fea000383ffff */
[----:B------:R-:W-:Y:S05]  /*9340*/  BRA `(.L_x_171) ;  /* 0xffffffbc00887947 */ /* 0x000fea000383ffff */
.L_x_85:
[----:B--2---:R2:W4:Y:S02]  /*9350*/  SYNCS.PHASECHK.TRANS64.TRYWAIT P0, [R0+URZ+0x70], R2 ;  /* 0x00007002000075a7 */ /* 0x00452400080011ff */
[----:B----4-:R-:W-:Y:S05]  /*9360*/  @!P0 NANOSLEEP.SYNCS 0x989680 ;  /* 0x009896800000895d */ /* 0x010fea0003900000 */
[----:B------:R-:W4:Y:S02]  /*9370*/  @!P0 SYNCS.PHASECHK.TRANS64 P0, [R0+URZ+0x70], R2 ;  /* 0x00007002000085a7 */ /* 0x000f2400080010ff */
[----:B----4-:R-:W-:Y:S05]  /*9380*/  @!P0 BRA `(.L_x_85) ;  /* 0xfffffffc00f08947 */ /* 0x010fea000383ffff */
[----:B------:R-:W-:Y:S05]  /*9390*/  BRA `(.L_x_172) ;  /* 0xffffffc000607947 */ /* 0x000fea000383ffff */
.L_x_96:
[----:B-1----:R-:W-:Y:S04]  /*93a0*/  MOV R0, UR36 ;  /* 0x0000002400007c02 */ /* 0x002fe80008000f00 */
[----:B------:R1:W3:Y:S03]  /*93b0*/  SYNCS.PHASECHK.TRANS64.TRYWAIT P1, [R0+URZ+0x20], R3 ;  /* 0x00002003000075a7 */ /* 0x0002e600080211ff */
[----:B---3--:R-:W-:Y:S05]  /*93c0*/  @!P1 NANOSLEEP.SYNCS 0x989680 ;  /* 0x009896800000995d */ /* 0x008fea0003900000 */
[----:B------:R-:W3:Y:S02]  /*93d0*/  @!P1 SYNCS.PHASECHK.TRANS64 P1, [R0+URZ+0x20], R3 ;  /* 0x00002003000095a7 */ /* 0x000ee400080210ff */
[----:B---3--:R-:W-:Y:S05]  /*93e0*/  @!P1 BRA `(.L_x_96) ;  /* 0xfffffffc00ec9947 */ /* 0x008fea000383ffff */
[----:B------:R-:W-:Y:S05]  /*93f0*/  BRA `(.L_x_95) ;  /* 0xffffffcc00987947 */ /* 0x000fea000383ffff */
.L_x_98:
[----:B-1----:R1:W2:Y:S02]  /*9400*/  SYNCS.PHASECHK.TRANS64.TRYWAIT P0, [R84+URZ+0x90], R2 ;  /* 0x00009002540075a7 */ /* 0x0022a400080011ff */
[----:B--2---:R-:W-:Y:S05]  /*9410*/  @!P0 NANOSLEEP.SYNCS 0x989680 ;  /* 0x009896800000895d */ /* 0x004fea0003900000 */
[----:B------:R-:W2:Y:S02]  /*9420*/  @!P0 SYNCS.PHASECHK.TRANS64 P0, [R84+URZ+0x90], R2 ;  /* 0x00009002540085a7 */ /* 0x000ea400080010ff */
[----:B--2---:R-:W-:Y:S05]  /*9430*/  @!P0 BRA `(.L_x_98) ;  /* 0xfffffffc00f08947 */ /* 0x004fea000383ffff */
[----:B------:R-:W-:Y:S05]  /*9440*/  BRA `(.L_x_97) ;  /* 0xffffffcc00c47947 */ /* 0x000fea000383ffff */
.L_x_107:
[----:B-1----:R1:W2:Y:S02]  /*9450*/  SYNCS.PHASECHK.TRANS64.TRYWAIT P0, [R2+URZ+0x20], R0 ;  /* 0x00002000020075a7 */ /* 0x0022a400080011ff */
[----:B--2---:R-:W-:Y:S05]  /*9460*/  @!P0 NANOSLEEP.SYNCS 0x989680 ;  /* 0x009896800000895d */ /* 0x004fea0003900000 */
[----:B------:R-:W2:Y:S02]  /*9470*/  @!P0 SYNCS.PHASECHK.TRANS64 P0, [R2+URZ+0x20], R0 ;  /* 0x00002000020085a7 */ /* 0x000ea400080010ff */
[----:B--2---:R-:W-:Y:S05]  /*9480*/  @!P0 BRA `(.L_x_107) ;  /* 0xfffffffc00f08947 */ /* 0x004fea000383ffff */
[----:B------:R-:W-:Y:S05]  /*9490*/  BRA `(.L_x_106) ;  /* 0xffffffd400e87947 */ /* 0x000fea000383ffff */
.L_x_115:
[----:B-1----:R1:W2:Y:S02]  /*94a0*/  SYNCS.PHASECHK.TRANS64.TRYWAIT P0, [R0+URZ+0x20], R5 ;  /* 0x00002005000075a7 */ /* 0x0022a400080011ff */
[----:B--2---:R-:W-:Y:S05]  /*94b0*/  @!P0 NANOSLEEP.SYNCS 0x989680 ;  /* 0x009896800000895d */ /* 0x004fea0003900000 */
[----:B------:R-:W2:Y:S02]  /*94c0*/  @!P0 SYNCS.PHASECHK.TRANS64 P0, [R0+URZ+0x20], R5 ;  /* 0x00002005000085a7 */ /* 0x000ea400080010ff */
[----:B--2---:R-:W-:Y:S05]  /*94d0*/  @!P0 BRA `(.L_x_115) ;  /* 0xfffffffc00f08947 */ /* 0x004fea000383ffff */
[----:B------:R-:W-:Y:S05]  /*94e0*/  BRA `(.L_x_114) ;  /* 0xffffffe0002c7947 */ /* 0x000fea000383ffff */
.L_x_123:
[----:B--2---:R2:W3:Y:S02]  /*94f0*/  SYNCS.PHASECHK.TRANS64.TRYWAIT P0, [R2+URZ+0x20], R0 ;  /* 0x00002000020075a7 */ /* 0x0044e400080011ff */
[----:B---3--:R-:W-:Y:S05]  /*9500*/  @!P0 NANOSLEEP.SYNCS 0x989680 ;  /* 0x009896800000895d */ /* 0x008fea0003900000 */
[----:B------:R-:W3:Y:S02]  /*9510*/  @!P0 SYNCS.PHASECHK.TRANS64 P0, [R2+URZ+0x20], R0 ;  /* 0x00002000020085a7 */ /* 0x000ee400080010ff */
[----:B---3--:R-:W-:Y:S05]  /*9520*/  @!P0 BRA `(.L_x_123) ;  /* 0xfffffffc00f08947 */ /* 0x008fea000383ffff */
[----:B------:R-:W-:Y:S05]  /*9530*/  BRA `(.L_x_122) ;  /* 0xffffffe800707947 */ /* 0x000fea000383ffff */
        .weak           $__internal_0_$__cuda_sm10x_tcgen05_guardrail_trap_col_being_dealloced_not_returned_by_alloc
        .type           $__internal_0_$__cuda_sm10x_tcgen05_guardrail_trap_col_being_dealloced_not_returned_by_alloc,@function
        .size           $__internal_0_$__cuda_sm10x_tcgen05_guardrail_trap_col_being_dealloced_not_returned_by_alloc,($__internal_1_$__cuda_sm10x_tcgen05_guardrail_trap_phase_invalid_during_alloc - $__internal_0_$__cuda_sm10x_tcgen05_guardrail_trap_col_being_dealloced_not_returned_by_alloc)
$__internal_0_$__cuda_sm10x_tcgen05_guardrail_trap_col_being_dealloced_not_returned_by_alloc:
[----:B------:R-:W-:Y:S05]  /*9540*/  BPT.TRAP 0x1 ;  /* 0x000000040000795c */ /* 0x000fea0000300000 */
[----:B------:R-:W-:-:S04]  /*9550*/  HFMA2 R3, -RZ, RZ, 0, 0 ;  /* 0x00000000ff037431 */ /* 0x000fc800000001ff */
[----:B------:R-:W-:Y:S05]  /*9560*/  RET.REL.NODEC R2 `(_ZN7cutlass13device_kernelINS_4gemm6kernel13GemmUniversalIN4cute5tupleIJiiiiEEENS1_10collective13CollectiveMmaINS1_35MainloopSm100TmaUmmaWarpSpecializedILi2ELi2ELi4ENS5_IJNS4_1CILi1EEESB_SB_EEEEENS5_IJNSA_ILi64EEENSA_ILi128EEESF_EEENS_10tfloat32_tENS5_IJlSB_lEEESH_SI_NS4_8TiledMMAINS4_8MMA_AtomIJNS4_17SM100_MMA_TF32_SSISH_SH_fLi64ELi128ELNS4_4UMMA5MajorE0ELSN_0ELNSM_7ScaleInE0ELSO_0EEEEEENS4_6LayoutISC_NS5_IJNSA_ILi0EEESS_SS_EEEEENS5_IJNS4_10UnderscoreESV_SV_EEEEENS4_13SM90_TMA_LOADENS4_14ComposedLayoutINS4_7SwizzleILi3ELi4ELi3EEENS4_18smem_ptr_flag_bitsILi32EEENSR_INS5_IJNSA_ILi8EEENSA_ILi32EEEEEENS5_IJS15_SB_EEEEEEEvNS4_8identityESY_S19_vS1A_EENS_8epilogue10collective18CollectiveEpilogueINS1C_23Sm100TmaWarpSpecializedILi4ELi2ELi16ELb1ELb0EEEJSG_NS5_IJNSR_ISE_SB_EENSR_IS15_SB_EEEEESH_SI_SH_SI_NS1C_6fusion15FusionCallbacksIS1G_NS1K_17LinearCombinationISH_fSH_fLNS_15FloatRoundStyleE2EEESG_S1J_JEEENS4_5SM1004TMEM4LOAD26SM100_TMEM_LOAD_16dp128b8xESY_S19_NS4_17SM75_U32x4_LDSM_NENS4_14SM90_TMA_STOREES19_NS4_17SM90_U32x4_STSM_NENS4_39AutoVectorizingCopyWithAssumedAlignmentILi128EEEEEEvvEEEEvNT_6ParamsE) ;  /* 0xffffff6802a47950 */ /* 0x000fea0003c3ffff */
        .weak           $__internal_1_$__cuda_sm10x_tcgen05_guardrail_trap_phase_invalid_during_alloc
        .type           $__internal_1_$__cuda_sm10x_tcgen05_guardrail_trap_phase_invalid_during_alloc,@function
        .size           $__internal_1_$__cuda_sm10x_tcgen05_guardrail_trap_phase_invalid_during_alloc,($__internal_2_$__cuda_sm10x_tcgen05_guardrail_trap_unallocated_columns_being_dealloced - $__internal_1_$__cuda_sm10x_tcgen05_guardrail_trap_phase_invalid_during_alloc)
$__internal_1_$__cuda_sm10x_tcgen05_guardrail_trap_phase_invalid_during_alloc:
[----:B------:R-:W-:Y:S05]  /*9570*/  BPT.TRAP 0x1 ;  /* 0x000000040000795c */ /* 0x000fea0000300000 */
[----:B------:R-:W-:-:S04]  /*9580*/  MOV R3, 0x0 ;  /* 0x0000000000037802 */ /* 0x000fc80000000f00 */
[----:B------:R-:W-:Y:S05]  /*9590*/  RET.REL.NODEC R2 `(_ZN7cutlass13device_kernelINS_4gemm6kernel13GemmUniversalIN4cute5tupleIJiiiiEEENS1_10collective13CollectiveMmaINS1_35MainloopSm100TmaUmmaWarpSpecializedILi2ELi2ELi4ENS5_IJNS4_1CILi1EEESB_SB_EEEEENS5_IJNSA_ILi64EEENSA_ILi128EEESF_EEENS_10tfloat32_tENS5_IJlSB_lEEESH_SI_NS4_8TiledMMAINS4_8MMA_AtomIJNS4_17SM100_MMA_TF32_SSISH_SH_fLi64ELi128ELNS4_4UMMA5MajorE0ELSN_0ELNSM_7ScaleInE0ELSO_0EEEEEENS4_6LayoutISC_NS5_IJNSA_ILi0EEESS_SS_EEEEENS5_IJNS4_10UnderscoreESV_SV_EEEEENS4_13SM90_TMA_LOADENS4_14ComposedLayoutINS4_7SwizzleILi3ELi4ELi3EEENS4_18smem_ptr_flag_bitsILi32EEENSR_INS5_IJNSA_ILi8EEENSA_ILi32EEEEEENS5_IJS15_SB_EEEEEEEvNS4_8identityESY_S19_vS1A_EENS_8epilogue10collective18CollectiveEpilogueINS1C_23Sm100TmaWarpSpecializedILi4ELi2ELi16ELb1ELb0EEEJSG_NS5_IJNSR_ISE_SB_EENSR_IS15_SB_EEEEESH_SI_SH_SI_NS1C_6fusion15FusionCallbacksIS1G_NS1K_17LinearCombinationISH_fSH_fLNS_15FloatRoundStyleE2EEESG_S1J_JEEENS4_5SM1004TMEM4LOAD26SM100_TMEM_LOAD_16dp128b8xESY_S19_NS4_17SM75_U32x4_LDSM_NENS4_14SM90_TMA_STOREES19_NS4_17SM90_U32x4_STSM_NENS4_39AutoVectorizingCopyWithAssumedAlignmentILi128EEEEEEvvEEEEvNT_6ParamsE) ;  /* 0xffffff6802987950 */ /* 0x000fea0003c3ffff */
        .weak           $__internal_2_$__cuda_sm10x_tcgen05_guardrail_trap_unallocated_columns_being_dealloced
        .type           $__internal_2_$__cuda_sm10x_tcgen05_guardrail_trap_unallocated_columns_being_dealloced,@function
        .size           $__internal_2_$__cuda_sm10x_tcgen05_guardrail_trap_unallocated_columns_being_dealloced,(.L_x_174 - $__internal_2_$__cuda_sm10x_tcgen05_guardrail_trap_unallocated_columns_being_dealloced)
$__internal_2_$__cuda_sm10x_tcgen05_guardrail_trap_unallocated_columns_being_dealloced:
[----:B------:R-:W-:Y:S05]  /*95a0*/  BPT.TRAP 0x1 ;  /* 0x000000040000795c */ /* 0x000fea0000300000 */
[----:B------:R-:W-:-:S04]  /*95b0*/  HFMA2 R3, -RZ, RZ, 0, 0 ;  /* 0x00000000ff037431 */ /* 0x000fc800000001ff */
[----:B------:R-:W-:Y:S05]  /*95c0*/  RET.REL.NODEC R2 `(_ZN7cutlass13device_kernelINS_4gemm6kernel13GemmUniversalIN4cute5tupleIJiiiiEEENS1_10collective13CollectiveMmaINS1_35MainloopSm100TmaUmmaWarpSpecializedILi2ELi2ELi4ENS5_IJNS4_1CILi1EEESB_SB_EEEEENS5_IJNSA_ILi64EEENSA_ILi128EEESF_EEENS_10tfloat32_tENS5_IJlSB_lEEESH_SI_NS4_8TiledMMAINS4_8MMA_AtomIJNS4_17SM100_MMA_TF32_SSISH_SH_fLi64ELi128ELNS4_4UMMA5MajorE0ELSN_0ELNSM_7ScaleInE0ELSO_0EEEEEENS4_6LayoutISC_NS5_IJNSA_ILi0EEESS_SS_EEEEENS5_IJNS4_10UnderscoreESV_SV_EEEEENS4_13SM90_TMA_LOADENS4_14ComposedLayoutINS4_7SwizzleILi3ELi4ELi3EEENS4_18smem_ptr_flag_bitsILi32EEENSR_INS5_IJNSA_ILi8EEENSA_ILi32EEEEEENS5_IJS15_SB_EEEEEEEvNS4_8identityESY_S19_vS1A_EENS_8epilogue10collective18CollectiveEpilogueINS1C_23Sm100TmaWarpSpecializedILi4ELi2ELi16ELb1ELb0EEEJSG_NS5_IJNSR_ISE_SB_EENSR_IS15_SB_EEEEESH_SI_SH_SI_NS1C_6fusion15FusionCallbacksIS1G_NS1K_17LinearCombinationISH_fSH_fLNS_15FloatRoundStyleE2EEESG_S1J_JEEENS4_5SM1004TMEM4LOAD26SM100_TMEM_LOAD_16dp128b8xESY_S19_NS4_17SM75_U32x4_LDSM_NENS4_14SM90_TMA_STOREES19_NS4_17SM90_U32x4_STSM_NENS4_39AutoVectorizingCopyWithAssumedAlignmentILi128EEEEEEvvEEEEvNT_6ParamsE) ;  /* 0xffffff68028c7950 */ /* 0x000fea0003c3ffff */
.L_x_173:
[----:B------:R-:W-:-:S00]  /*95d0*/  BRA `(.L_x_173) ;  /* 0xfffffffc00fc7947 */ /* 0x000fc0000383ffff */
[----:B------:R-:W-:-:S00]  /*95e0*/  NOP ;  /* 0x0000000000007918 */ /* 0x000fc00000000000 */
        /* <DEDUP_REMOVED lines=9> */
.L_x_174:


//--------------------- .nv.global.init           --------------------------
	.section	.nv.global.init,"aw",@progbits
.nv.global.init:
	.type		$str$27,@object
	.size		$str$27,($str$28 - $str$27)
$str$27:
        /*0000*/ 	.byte	0x28, 0x61, 0x64, 0x64, 0x72, 0x65, 0x73, 0x73, 0x20, 0x26, 0x20, 0x6d, 0x61, 0x73, 0x6b, 0x29
        /*0010*/ 	.byte	0x20, 0x3d, 0x3d, 0x20, 0x30, 0x00
	.type		$str$28,@object
	.size		$str$28,($str$26 - $str$28)
$str$28:
        /*0016*/ 	.byte	0x2f, 0x74, 0x6d, 0x70, 0x2f, 0x63, 0x75, 0x74, 0x6c, 0x61, 0x73, 0x73, 0x5f, 0x73, 0x77, 0x65
        /*0026*/ 	.byte	0x65, 0x70, 0x5f, 0x73, 0x72, 0x63, 0x2f, 0x69, 0x6e, 0x63, 0x6c, 0x75, 0x64, 0x65, 0x2f, 0x63
        /*0036*/ 	.byte	0x75, 0x74, 0x65, 0x2f, 0x70, 0x6f, 0x69, 0x6e, 0x74, 0x65, 0x72, 0x5f, 0x66, 0x6c, 0x61, 0x67
        /*0046*/ 	.byte	0x67, 0x65, 0x64, 0x2e, 0x68, 0x70, 0x70, 0x00
	.type		$str$26,@object
	.size		$str$26,($str$25 - $str$26)
$str$26:
        /*004e*/ 	.byte	0x2f, 0x74, 0x6d, 0x70, 0x2f, 0x63, 0x75, 0x74, 0x6c, 0x61, 0x73, 0x73, 0x5f, 0x73, 0x77, 0x65
        /*005e*/ 	.byte	0x65, 0x70, 0x5f, 0x73, 0x72, 0x63, 0x2f, 0x69, 0x6e, 0x63, 0x6c, 0x75, 0x64, 0x65, 0x2f, 0x63
        /*006e*/ 	.byte	0x75, 0x74, 0x65, 0x2f, 0x61, 0x74, 0x6f, 0x6d, 0x2f, 0x63, 0x6f, 0x70, 0x79, 0x5f, 0x74, 0x72
        /*007e*/ 	.byte	0x61, 0x69, 0x74, 0x73, 0x5f, 0x73, 0x6d, 0x31, 0x30, 0x30, 0x2e, 0x68, 0x70, 0x70, 0x00
	.type		$str$25,@object
	.size		$str$25,(__unnamed_1 - $str$25)
$str$25:
        /*008d*/ 	.byte	0x28, 0x28, 0x75, 0x69, 0x6e, 0x74, 0x33, 0x32, 0x5f, 0x74, 0x28, 0x74, 0x68, 0x72, 0x65, 0x61
        /*009d*/ 	.byte	0x64, 0x49, 0x64, 0x78, 0x2e, 0x78, 0x29, 0x20, 0x2f, 0x20, 0x33, 0x32, 0x29, 0x20, 0x25, 0x20
        /*00ad*/ 	.byte	0x34, 0x29, 0x20, 0x3d, 0x3d, 0x20, 0x28, 0x28, 0x28, 0x74, 0x6d, 0x65, 0x6d, 0x5f, 0x61, 0x64
        /*00bd*/ 	.byte	0x64, 0x72, 0x20, 0x3e, 0x3e, 0x20, 0x31, 0x36, 0x29, 0x20, 0x2f, 0x20, 0x33, 0x32, 0x29, 0x20
        /*00cd*/ 	.byte	0x25, 0x20, 0x34, 0x29, 0x00
	.type		__unnamed_1,@object
	.size		__unnamed_1,(__unnamed_2 - __unnamed_1)
__unnamed_1:
        /*00d2*/ 	.byte	0x61, 0x75, 0x74, 0x6f, 0x20, 0x63, 0x75, 0x74, 0x65, 0x3a, 0x3a, 0x61, 0x73, 0x5f, 0x70, 0x6f
        /* <DEDUP_REMOVED lines=24> */
        /*0262*/ 	.byte	0x30, 0x34, 0x38, 0x3e, 0x3e, 0x3e, 0x3e, 0x5d, 0x00
	.type		__unnamed_2,@object
	.size		__unnamed_2,(.L_2 - __unnamed_2)
__unnamed_2:
        /* <DEDUP_REMOVED lines=45> */
        /*053b*/ 	.byte	0x3e, 0x3e, 0x3e, 0x5d, 0x00
.L_2:


//--------------------- .nv.shared._ZN7cutlass13device_kernelINS_4gemm6kernel13GemmUniversalIN4cute5tupleIJiiiiEEENS1_10collective13CollectiveMmaINS1_35MainloopSm100TmaUmmaWarpSpecializedILi2ELi2ELi4ENS5_IJNS4_1CILi1EEESB_SB_EEEEENS5_IJNSA_ILi64EEENSA_ILi128EEESF_EEENS_10tfloat32_tENS5_IJlSB_lEEESH_SI_NS4_8TiledMMAINS4_8MMA_AtomIJNS4_17SM100_MMA_TF32_SSISH_SH_fLi64ELi128ELNS4_4UMMA5MajorE0ELSN_0ELNSM_7ScaleInE0ELSO_0EEEEEENS4_6LayoutISC_NS5_IJNSA_ILi0EEESS_SS_EEEEENS5_IJNS4_10UnderscoreESV_SV_EEEEENS4_13SM90_TMA_LOADENS4_14ComposedLayoutINS4_7SwizzleILi3ELi4ELi3EEENS4_18smem_ptr_flag_bitsILi32EEENSR_INS5_IJNSA_ILi8EEENSA_ILi32EEEEEENS5_IJS15_SB_EEEEEEEvNS4_8identityESY_S19_vS1A_EENS_8epilogue10collective18CollectiveEpilogueINS1C_23Sm100TmaWarpSpecializedILi4ELi2ELi16ELb1ELb0EEEJSG_NS5_IJNSR_ISE_SB_EENSR_IS15_SB_EEEEESH_SI_SH_SI_NS1C_6fusion15FusionCallbacksIS1G_NS1K_17LinearCombinationISH_fSH_fLNS_15FloatRoundStyleE2EEESG_S1J_JEEENS4_5SM1004TMEM4LOAD26SM100_TMEM_LOAD_16dp128b8xESY_S19_NS4_17SM75_U32x4_LDSM_NENS4_14SM90_TMA_STOREES19_NS4_17SM90_U32x4_STSM_NENS4_39AutoVectorizingCopyWithAssumedAlignmentILi128EEEEEEvvEEEEvNT_6ParamsE --------------------------
	.section	.nv.shared._ZN7cutlass13device_kernelINS_4gemm6kernel13GemmUniversalIN4cute5tupleIJiiiiEEENS1_10collective13CollectiveMmaINS1_35MainloopSm100TmaUmmaWarpSpecializedILi2ELi2ELi4ENS5_IJNS4_1CILi1EEESB_SB_EEEEENS5_IJNSA_ILi64EEENSA_ILi128EEESF_EEENS_10tfloat32_tENS5_IJlSB_lEEESH_SI_NS4_8TiledMMAINS4_8MMA_AtomIJNS4_17SM100_MMA_TF32_SSISH_SH_fLi64ELi128ELNS4_4UMMA5MajorE0ELSN_0ELNSM_7ScaleInE0ELSO_0EEEEEENS4_6LayoutISC_NS5_IJNSA_ILi0EEESS_SS_EEEEENS5_IJNS4_10UnderscoreESV_SV_EEEEENS4_13SM90_TMA_LOADENS4_14ComposedLayoutINS4_7SwizzleILi3ELi4ELi3EEENS4_18smem_ptr_flag_bitsILi32EEENSR_INS5_IJNSA_ILi8EEENSA_ILi32EEEEEENS5_IJS15_SB_EEEEEEEvNS4_8identityESY_S19_vS1A_EENS_8epilogue10collective18CollectiveEpilogueINS1C_23Sm100TmaWarpSpecializedILi4ELi2ELi16ELb1ELb0EEEJSG_NS5_IJNSR_ISE_SB_EENSR_IS15_SB_EEEEESH_SI_SH_SI_NS1C_6fusion15FusionCallbacksIS1G_NS1K_17LinearCombinationISH_fSH_fLNS_15FloatRoundStyleE2EEESG_S1J_JEEENS4_5SM1004TMEM4LOAD26SM100_TMEM_LOAD_16dp128b8xESY_S19_NS4_17SM75_U32x4_LDSM_NENS4_14SM90_TMA_STOREES19_NS4_17SM90_U32x4_STSM_NENS4_39AutoVectorizingCopyWithAssumedAlignmentILi128EEEEEEvvEEEEvNT_6ParamsE,"aw",@nobits
	.sectionflags	@""
	.align	16
	.zero		1024


//--------------------- .nv.shared.reserved.0     --------------------------
	.section	.nv.shared.reserved.0,"aw",@nobits
	.weak		__nv_reservedSMEM_offset_0_alias
	.size		__nv_reservedSMEM_offset_0_alias, 0, 64
	.other		__nv_reservedSMEM_offset_0_alias,@"STO_CUDA_RESERVED_SHARED STV_DEFAULT"
__nv_reservedSMEM_offset_0_alias:
	.zero		0
.nv.shared.reserved.0:
	.zero		64
	.weak		__nv_reservedSMEM_tcgen05_partition
	.type		__nv_reservedSMEM_tcgen05_partition,@object
	.size		__nv_reservedSMEM_tcgen05_partition,(.L_0 - __nv_reservedSMEM_tcgen05_partition)
__nv_reservedSMEM_tcgen05_partition:
	.zero		32
.L_0:


//--------------------- .nv.global                --------------------------
	.section	.nv.global,"aw",@nobits
.nv.global:
	.type		_ZN40_INTERNAL_607bcc70_4_k_cu_3bf0a44f_279844cute1_E,@object
	.size		_ZN40_INTERNAL_607bcc70_4_k_cu_3bf0a44f_279844cute1_E,(_ZN40_INTERNAL_607bcc70_4_k_cu_3bf0a44f_279844cuda3std3__45__cpo6cbeginE - _ZN40_INTERNAL_607bcc70_4_k_cu_3bf0a44f_279844cute1_E)
_ZN40_INTERNAL_607bcc70_4_k_cu_3bf0a44f_279844cute1_E:
	.zero		1
	.type		_ZN40_INTERNAL_607bcc70_4_k_cu_3bf0a44f_279844cuda3std3__45__cpo6cbeginE,@object
	.size		_ZN40_INTERNAL_607bcc70_4_k_cu_3bf0a44f_279844cuda3std3__45__cpo6cbeginE,(_ZN40_INTERNAL_607bcc70_4_k_cu_3bf0a44f_279844cuda3std3__48in_placeE - _ZN40_INTERNAL_607bcc70_4_k_cu_3bf0a44f_279844cuda3std3__45__cpo6cbeginE)
_ZN40_INTERNAL_607bcc70_4_k_cu_3bf0a44f_279844cuda3std3__45__cpo6cbeginE:
	.zero		1
	.type		_ZN40_INTERNAL_607bcc70_4_k_cu_3bf0a44f_279844cuda3std3__48in_placeE,@object
	.size		_ZN40_INTERNAL_607bcc70_4_k_cu_3bf0a44f_279844cuda3std3__48in_placeE,(_ZN40_INTERNAL_607bcc70_4_k_cu_3bf0a44f_279844cuda3std6ranges3__45__cpo9iter_moveE - _ZN40_INTERNAL_607bcc70_4_k_cu_3bf0a44f_279844cuda3std3__48in_placeE)
_ZN40_INTERNAL_607bcc70_4_k_cu_3bf0a44f_279844cuda3std3__48in_placeE:
	.zero		1
	.type		_ZN40_INTERNAL_607bcc70_4_k_cu_3bf0a44f_279844cuda3std6ranges3__45__cpo9iter_moveE,@object
	.size		_ZN40_INTERNAL_607bcc70_4_k_cu_3bf0a44f_279844cuda3std6ranges3__45__cpo9iter_moveE,(_ZN40_INTERNAL_607bcc70_4_k_cu_3bf0a44f_279844cuda3std3__45__cpo5beginE - _ZN40_INTERNAL_607bcc70_4_k_cu_3bf0a44f_279844cuda3std6ranges3__45__cpo9iter_moveE)
_ZN40_INTERNAL_607bcc70_4_k_cu_3bf0a44f_279844cuda3std6ranges3__45__cpo9iter_moveE:
	.zero		1
	.type		_ZN40_INTERNAL_607bcc70_4_k_cu_3bf0a44f_279844cuda3std3__45__cpo5beginE,@object
	.size		_ZN40_INTERNAL_607bcc70_4_k_cu_3bf0a44f_279844cuda3std3__45__cpo5beginE,(_ZN40_INTERNAL_607bcc70_4_k_cu_3bf0a44f_279844cuda3std3__442_GLOBAL__N__607bcc70_4_k_cu_3bf0a44f_279846ignoreE - _ZN40_INTERNAL_607bcc70_4_k_cu_3bf0a44f_279844cuda3std3__45__cpo5beginE)
_ZN40_INTERNAL_607bcc70_4_k_cu_3bf0a44f_279844cuda3std3__45__cpo5beginE:
	.zero		1
	.type		_ZN40_INTERNAL_607bcc70_4_k_cu_3bf0a44f_279844cuda3std3__442_GLOBAL__N__607bcc70_4_k_cu_3bf0a44f_279846ignoreE,@object
	.size		_ZN40_INTERNAL_607bcc70_4_k_cu_3bf0a44f_279844cuda3std3__442_GLOBAL__N__607bcc70_4_k_cu_3bf0a44f_279846ignoreE,(_ZN40_INTERNAL_607bcc70_4_k_cu_3bf0a44f_279844cute7productE - _ZN40_INTERNAL_607bcc70_4_k_cu_3bf0a44f_279844cuda3std3__442_GLOBAL__N__607bcc70_4_k_cu_3bf0a44f_279846ignoreE)
_ZN40_INTERNAL_607bcc70_4_k_cu_3bf0a44f_279844cuda3std3__442_GLOBAL__N__607bcc70_4_k_cu_3bf0a44f_279846ignoreE:
	.zero		1
	.type		_ZN40_INTERNAL_607bcc70_4_k_cu_3bf0a44f_279844cute7productE,@object
	.size		_ZN40_INTERNAL_607bcc70_4_k_cu_3bf0a44f_279844cute7productE,(_ZN40_INTERNAL_607bcc70_4_k_cu_3bf0a44f_279844cuda3std3__45__cpo3endE - _ZN40_INTERNAL_607bcc70_4_k_cu_3bf0a44f_279844cute7productE)
_ZN40_INTERNAL_607bcc70_4_k_cu_3bf0a44f_279844cute7productE:
	.zero		1
	.type		_ZN40_INTERNAL_607bcc70_4_k_cu_3bf0a44f_279844cuda3std3__45__cpo3endE,@object
	.size		_ZN40_INTERNAL_607bcc70_4_k_cu_3bf0a44f_279844cuda3std3__45__cpo3endE,(_ZN40_INTERNAL_607bcc70_4_k_cu_3bf0a44f_279844cuda3std3__419piecewise_constructE - _ZN40_INTERNAL_607bcc70_4_k_cu_3bf0a44f_279844cuda3std3__45__cpo3endE)
_ZN40_INTERNAL_607bcc70_4_k_cu_3bf0a44f_279844cuda3std3__45__cpo3endE:
	.zero		1
	.type		_ZN40_INTERNAL_607bcc70_4_k_cu_3bf0a44f_279844cuda3std3__419piecewise_constructE,@object
	.size		_ZN40_INTERNAL_607bcc70_4_k_cu_3bf0a44f_279844cuda3std3__419piecewise_constructE,(_ZN40_INTERNAL_607bcc70_4_k_cu_3bf0a44f_279844cuda3std3__45__cpo4cendE - _ZN40_INTERNAL_607bcc70_4_k_cu_3bf0a44f_279844cuda3std3__419piecewise_constructE)
_ZN40_INTERNAL_607bcc70_4_k_cu_3bf0a44f_279844cuda3std3__419piecewise_constructE:
	.zero		1
	.type		_ZN40_INTERNAL_607bcc70_4_k_cu_3bf0a44f_279844cuda3std3__45__cpo4cendE,@object
	.size		_ZN40_INTERNAL_607bcc70_4_k_cu_3bf0a44f_279844cuda3std3__45__cpo4cendE,(_ZN40_INTERNAL_607bcc70_4_k_cu_3bf0a44f_279844cuda3std6ranges3__45__cpo4swapE - _ZN40_INTERNAL_607bcc70_4_k_cu_3bf0a44f_279844cuda3std3__45__cpo4cendE)
_ZN40_INTERNAL_607bcc70_4_k_cu_3bf0a44f_279844cuda3std3__45__cpo4cendE:
	.zero		1
	.type		_ZN40_INTERNAL_607bcc70_4_k_cu_3bf0a44f_279844cuda3std6ranges3__45__cpo4swapE,@object
	.size		_ZN40_INTERNAL_607bcc70_4_k_cu_3bf0a44f_279844cuda3std6ranges3__45__cpo4swapE,(.L_10 - _ZN40_INTERNAL_607bcc70_4_k_cu_3bf0a44f_279844cuda3std6ranges3__45__cpo4swapE)
_ZN40_INTERNAL_607bcc70_4_k_cu_3bf0a44f_279844cuda3std6ranges3__45__cpo4swapE:
	.zero		1
.L_10:


//--------------------- .nv.constant0._ZN7cutlass13device_kernelINS_4gemm6kernel13GemmUniversalIN4cute5tupleIJiiiiEEENS1_10collective13CollectiveMmaINS1_35MainloopSm100TmaUmmaWarpSpecializedILi2ELi2ELi4ENS5_IJNS4_1CILi1EEESB_SB_EEEEENS5_IJNSA_ILi64EEENSA_ILi128EEESF_EEENS_10tfloat32_tENS5_IJlSB_lEEESH_SI_NS4_8TiledMMAINS4_8MMA_AtomIJNS4_17SM100_MMA_TF32_SSISH_SH_fLi64ELi128ELNS4_4UMMA5MajorE0ELSN_0ELNSM_7ScaleInE0ELSO_0EEEEEENS4_6LayoutISC_NS5_IJNSA_ILi0EEESS_SS_EEEEENS5_IJNS4_10UnderscoreESV_SV_EEEEENS4_13SM90_TMA_LOADENS4_14ComposedLayoutINS4_7SwizzleILi3ELi4ELi3EEENS4_18smem_ptr_flag_bitsILi32EEENSR_INS5_IJNSA_ILi8EEENSA_ILi32EEEEEENS5_IJS15_SB_EEEEEEEvNS4_8identityESY_S19_vS1A_EENS_8epilogue10collective18CollectiveEpilogueINS1C_23Sm100TmaWarpSpecializedILi4ELi2ELi16ELb1ELb0EEEJSG_NS5_IJNSR_ISE_SB_EENSR_IS15_SB_EEEEESH_SI_SH_SI_NS1C_6fusion15FusionCallbacksIS1G_NS1K_17LinearCombinationISH_fSH_fLNS_15FloatRoundStyleE2EEESG_S1J_JEEENS4_5SM1004TMEM4LOAD26SM100_TMEM_LOAD_16dp128b8xESY_S19_NS4_17SM75_U32x4_LDSM_NENS4_14SM90_TMA_STOREES19_NS4_17SM90_U32x4_STSM_NENS4_39AutoVectorizingCopyWithAssumedAlignmentILi128EEEEEEvvEEEEvNT_6ParamsE --------------------------
	.section	.nv.constant0._ZN7cutlass13device_kernelINS_4gemm6kernel13GemmUniversalIN4cute5tupleIJiiiiEEENS1_10collective13CollectiveMmaINS1_35MainloopSm100TmaUmmaWarpSpecializedILi2ELi2ELi4ENS5_IJNS4_1CILi1EEESB_SB_EEEEENS5_IJNSA_ILi64EEENSA_ILi128EEESF_EEENS_10tfloat32_tENS5_IJlSB_lEEESH_SI_NS4_8TiledMMAINS4_8MMA_AtomIJNS4_17SM100_MMA_TF32_SSISH_SH_fLi64ELi128ELNS4_4UMMA5MajorE0ELSN_0ELNSM_7ScaleInE0ELSO_0EEEEEENS4_6LayoutISC_NS5_IJNSA_ILi0EEESS_SS_EEEEENS5_IJNS4_10UnderscoreESV_SV_EEEEENS4_13SM90_TMA_LOADENS4_14ComposedLayoutINS4_7SwizzleILi3ELi4ELi3EEENS4_18smem_ptr_flag_bitsILi32EEENSR_INS5_IJNSA_ILi8EEENSA_ILi32EEEEEENS5_IJS15_SB_EEEEEEEvNS4_8identityESY_S19_vS1A_EENS_8epilogue10collective18CollectiveEpilogueINS1C_23Sm100TmaWarpSpecializedILi4ELi2ELi16ELb1ELb0EEEJSG_NS5_IJNSR_ISE_SB_EENSR_IS15_SB_EEEEESH_SI_SH_SI_NS1C_6fusion15FusionCallbacksIS1G_NS1K_17LinearCombinationISH_fSH_fLNS_15FloatRoundStyleE2EEESG_S1J_JEEENS4_5SM1004TMEM4LOAD26SM100_TMEM_LOAD_16dp128b8xESY_S19_NS4_17SM75_U32x4_LDSM_NENS4_14SM90_TMA_STOREES19_NS4_17SM90_U32x4_STSM_NENS4_39AutoVectorizingCopyWithAssumedAlignmentILi128EEEEEEvvEEEEvNT_6ParamsE,"a",@progbits
	.sectionflags	@""
	.align	4
.nv.constant0._ZN7cutlass13device_kernelINS_4gemm6kernel13GemmUniversalIN4cute5tupleIJiiiiEEENS1_10collective13CollectiveMmaINS1_35MainloopSm100TmaUmmaWarpSpecializedILi2ELi2ELi4ENS5_IJNS4_1CILi1EEESB_SB_EEEEENS5_IJNSA_ILi64EEENSA_ILi128EEESF_EEENS_10tfloat32_tENS5_IJlSB_lEEESH_SI_NS4_8TiledMMAINS4_8MMA_AtomIJNS4_17SM100_MMA_TF32_SSISH_SH_fLi64ELi128ELNS4_4UMMA5MajorE0ELSN_0ELNSM_7ScaleInE0ELSO_0EEEEEENS4_6LayoutISC_NS5_IJNSA_ILi0EEESS_SS_EEEEENS5_IJNS4_10UnderscoreESV_SV_EEEEENS4_13SM90_TMA_LOADENS4_14ComposedLayoutINS4_7SwizzleILi3ELi4ELi3EEENS4_18smem_ptr_flag_bitsILi32EEENSR_INS5_IJNSA_ILi8EEENSA_ILi32EEEEEENS5_IJS15_SB_EEEEEEEvNS4_8identityESY_S19_vS1A_EENS_8epilogue10collective18CollectiveEpilogueINS1C_23Sm100TmaWarpSpecializedILi4ELi2ELi16ELb1ELb0EEEJSG_NS5_IJNSR_ISE_SB_EENSR_IS15_SB_EEEEESH_SI_SH_SI_NS1C_6fusion15FusionCallbacksIS1G_NS1K_17LinearCombinationISH_fSH_fLNS_15FloatRoundStyleE2EEESG_S1J_JEEENS4_5SM1004TMEM4LOAD26SM100_TMEM_LOAD_16dp128b8xESY_S19_NS4_17SM75_U32x4_LDSM_NENS4_14SM90_TMA_STOREES19_NS4_17SM90_U32x4_STSM_NENS4_39AutoVectorizingCopyWithAssumedAlignmentILi128EEEEEEvvEEEEvNT_6ParamsE:
	.zero		2944


//--------------------- SYMBOLS --------------------------

	.type		.nv.reservedSmem.offset0,@object
	.size		.nv.reservedSmem.offset0,0x4
	.type		.nv.reservedSmem.cap,@object
	.size		.nv.reservedSmem.cap,0x4
	.type		__assertfail,@function
